//
// Generated by NVIDIA NVVM Compiler
//
// Compiler Build ID: CL-36424714
// Cuda compilation tools, release 13.0, V13.0.88
// Based on NVVM 20.0.0
//

.version 9.0
.target sm_100
.address_size 64

	// .globl	_Z12shiftLettersPh
.const .align 4 .u32 shiftAmount;
// _ZZ18countLettersSharedPhPjmE18sharedLetterCounts has been demoted

.visible .entry _Z12shiftLettersPh(
	.param .u64 .ptr .align 1 _Z12shiftLettersPh_param_0
)
{
	.reg .b16 	%rs<4>;
	.reg .b32 	%r<5>;
	.reg .b64 	%rd<5>;

	ld.param.u64 	%rd1, [_Z12shiftLettersPh_param_0];
	cvta.to.global.u64 	%rd2, %rd1;
	mov.u32 	%r1, %ctaid.x;
	mov.u32 	%r2, %ntid.x;
	mov.u32 	%r3, %tid.x;
	mad.lo.s32 	%r4, %r1, %r2, %r3;
	cvt.u64.u32 	%rd3, %r4;
	add.s64 	%rd4, %rd2, %rd3;
	ld.global.u8 	%rs1, [%rd4];
	ld.const.u8 	%rs2, [shiftAmount];
	sub.s16 	%rs3, %rs1, %rs2;
	st.global.u8 	[%rd4], %rs3;
	ret;

}
	// .globl	_Z18countLettersSharedPhPjm
.visible .entry _Z18countLettersSharedPhPjm(
	.param .u64 .ptr .align 1 _Z18countLettersSharedPhPjm_param_0,
	.param .u64 .ptr .align 1 _Z18countLettersSharedPhPjm_param_1,
	.param .u64 _Z18countLettersSharedPhPjm_param_2
)
{
	.reg .pred 	%p<12>;
	.reg .b16 	%rs<30>;
	.reg .b32 	%r<163>;
	.reg .b64 	%rd<47>;
	// demoted variable
	.shared .align 4 .b8 _ZZ18countLettersSharedPhPjmE18sharedLetterCounts[46592];
	ld.param.u64 	%rd27, [_Z18countLettersSharedPhPjm_param_0];
	ld.param.u64 	%rd25, [_Z18countLettersSharedPhPjm_param_1];
	ld.param.u64 	%rd26, [_Z18countLettersSharedPhPjm_param_2];
	cvta.to.global.u64 	%rd1, %rd27;
	mov.u32 	%r1, %tid.x;
	mov.u32 	%r9, _ZZ18countLettersSharedPhPjmE18sharedLetterCounts;
	mad.lo.s32 	%r2, %r1, 104, %r9;
	mov.b32 	%r10, 0;
	st.shared.u32 	[%r2], %r10;
	st.shared.u32 	[%r2+4], %r10;
	st.shared.u32 	[%r2+8], %r10;
	st.shared.u32 	[%r2+12], %r10;
	st.shared.u32 	[%r2+16], %r10;
	st.shared.u32 	[%r2+20], %r10;
	st.shared.u32 	[%r2+24], %r10;
	st.shared.u32 	[%r2+28], %r10;
	st.shared.u32 	[%r2+32], %r10;
	st.shared.u32 	[%r2+36], %r10;
	st.shared.u32 	[%r2+40], %r10;
	st.shared.u32 	[%r2+44], %r10;
	st.shared.u32 	[%r2+48], %r10;
	st.shared.u32 	[%r2+52], %r10;
	st.shared.u32 	[%r2+56], %r10;
	st.shared.u32 	[%r2+60], %r10;
	st.shared.u32 	[%r2+64], %r10;
	st.shared.u32 	[%r2+68], %r10;
	st.shared.u32 	[%r2+72], %r10;
	st.shared.u32 	[%r2+76], %r10;
	st.shared.u32 	[%r2+80], %r10;
	st.shared.u32 	[%r2+84], %r10;
	st.shared.u32 	[%r2+88], %r10;
	st.shared.u32 	[%r2+92], %r10;
	st.shared.u32 	[%r2+96], %r10;
	st.shared.u32 	[%r2+100], %r10;
	bar.sync 	0;
	setp.eq.s64 	%p1, %rd26, 0;
	@%p1 bra 	$L__BB1_13;
	cvt.u64.u32 	%rd29, %r1;
	mul.lo.s64 	%rd2, %rd26, %rd29;
	and.b64  	%rd3, %rd26, 15;
	setp.lt.u64 	%p2, %rd26, 16;
	mov.b64 	%rd42, 0;
	@%p2 bra 	$L__BB1_4;
	and.b64  	%rd42, %rd26, -16;
	add.s64 	%rd30, %rd2, %rd1;
	add.s64 	%rd39, %rd30, 7;
	mov.u64 	%rd40, %rd42;
$L__BB1_3:
	.pragma "nounroll";
	ld.global.u8 	%rs1, [%rd39+-7];
	mul.wide.u16 	%r11, %rs1, 4;
	add.s32 	%r12, %r2, %r11;
	ld.shared.u32 	%r13, [%r12];
	add.s32 	%r14, %r13, 1;
	st.shared.u32 	[%r12], %r14;
	ld.global.u8 	%rs2, [%rd39+-6];
	mul.wide.u16 	%r15, %rs2, 4;
	add.s32 	%r16, %r2, %r15;
	ld.shared.u32 	%r17, [%r16];
	add.s32 	%r18, %r17, 1;
	st.shared.u32 	[%r16], %r18;
	ld.global.u8 	%rs3, [%rd39+-5];
	mul.wide.u16 	%r19, %rs3, 4;
	add.s32 	%r20, %r2, %r19;
	ld.shared.u32 	%r21, [%r20];
	add.s32 	%r22, %r21, 1;
	st.shared.u32 	[%r20], %r22;
	ld.global.u8 	%rs4, [%rd39+-4];
	mul.wide.u16 	%r23, %rs4, 4;
	add.s32 	%r24, %r2, %r23;
	ld.shared.u32 	%r25, [%r24];
	add.s32 	%r26, %r25, 1;
	st.shared.u32 	[%r24], %r26;
	ld.global.u8 	%rs5, [%rd39+-3];
	mul.wide.u16 	%r27, %rs5, 4;
	add.s32 	%r28, %r2, %r27;
	ld.shared.u32 	%r29, [%r28];
	add.s32 	%r30, %r29, 1;
	st.shared.u32 	[%r28], %r30;
	ld.global.u8 	%rs6, [%rd39+-2];
	mul.wide.u16 	%r31, %rs6, 4;
	add.s32 	%r32, %r2, %r31;
	ld.shared.u32 	%r33, [%r32];
	add.s32 	%r34, %r33, 1;
	st.shared.u32 	[%r32], %r34;
	ld.global.u8 	%rs7, [%rd39+-1];
	mul.wide.u16 	%r35, %rs7, 4;
	add.s32 	%r36, %r2, %r35;
	ld.shared.u32 	%r37, [%r36];
	add.s32 	%r38, %r37, 1;
	st.shared.u32 	[%r36], %r38;
	ld.global.u8 	%rs8, [%rd39];
	mul.wide.u16 	%r39, %rs8, 4;
	add.s32 	%r40, %r2, %r39;
	ld.shared.u32 	%r41, [%r40];
	add.s32 	%r42, %r41, 1;
	st.shared.u32 	[%r40], %r42;
	ld.global.u8 	%rs9, [%rd39+1];
	mul.wide.u16 	%r43, %rs9, 4;
	add.s32 	%r44, %r2, %r43;
	ld.shared.u32 	%r45, [%r44];
	add.s32 	%r46, %r45, 1;
	st.shared.u32 	[%r44], %r46;
	ld.global.u8 	%rs10, [%rd39+2];
	mul.wide.u16 	%r47, %rs10, 4;
	add.s32 	%r48, %r2, %r47;
	ld.shared.u32 	%r49, [%r48];
	add.s32 	%r50, %r49, 1;
	st.shared.u32 	[%r48], %r50;
	ld.global.u8 	%rs11, [%rd39+3];
	mul.wide.u16 	%r51, %rs11, 4;
	add.s32 	%r52, %r2, %r51;
	ld.shared.u32 	%r53, [%r52];
	add.s32 	%r54, %r53, 1;
	st.shared.u32 	[%r52], %r54;
	ld.global.u8 	%rs12, [%rd39+4];
	mul.wide.u16 	%r55, %rs12, 4;
	add.s32 	%r56, %r2, %r55;
	ld.shared.u32 	%r57, [%r56];
	add.s32 	%r58, %r57, 1;
	st.shared.u32 	[%r56], %r58;
	ld.global.u8 	%rs13, [%rd39+5];
	mul.wide.u16 	%r59, %rs13, 4;
	add.s32 	%r60, %r2, %r59;
	ld.shared.u32 	%r61, [%r60];
	add.s32 	%r62, %r61, 1;
	st.shared.u32 	[%r60], %r62;
	ld.global.u8 	%rs14, [%rd39+6];
	mul.wide.u16 	%r63, %rs14, 4;
	add.s32 	%r64, %r2, %r63;
	ld.shared.u32 	%r65, [%r64];
	add.s32 	%r66, %r65, 1;
	st.shared.u32 	[%r64], %r66;
	ld.global.u8 	%rs15, [%rd39+7];
	mul.wide.u16 	%r67, %rs15, 4;
	add.s32 	%r68, %r2, %r67;
	ld.shared.u32 	%r69, [%r68];
	add.s32 	%r70, %r69, 1;
	st.shared.u32 	[%r68], %r70;
	ld.global.u8 	%rs16, [%rd39+8];
	mul.wide.u16 	%r71, %rs16, 4;
	add.s32 	%r72, %r2, %r71;
	ld.shared.u32 	%r73, [%r72];
	add.s32 	%r74, %r73, 1;
	st.shared.u32 	[%r72], %r74;
	add.s64 	%rd40, %rd40, -16;
	add.s64 	%rd39, %rd39, 16;
	setp.ne.s64 	%p3, %rd40, 0;
	@%p3 bra 	$L__BB1_3;
$L__BB1_4:
	setp.eq.s64 	%p4, %rd3, 0;
	@%p4 bra 	$L__BB1_13;
	and.b64  	%rd11, %rd26, 7;
	setp.lt.u64 	%p5, %rd3, 8;
	@%p5 bra 	$L__BB1_7;
	add.s64 	%rd31, %rd42, %rd2;
	add.s64 	%rd32, %rd1, %rd31;
	ld.global.u8 	%rs17, [%rd32];
	mul.wide.u16 	%r75, %rs17, 4;
	add.s32 	%r76, %r2, %r75;
	ld.shared.u32 	%r77, [%r76];
	add.s32 	%r78, %r77, 1;
	st.shared.u32 	[%r76], %r78;
	ld.global.u8 	%rs18, [%rd32+1];
	mul.wide.u16 	%r79, %rs18, 4;
	add.s32 	%r80, %r2, %r79;
	ld.shared.u32 	%r81, [%r80];
	add.s32 	%r82, %r81, 1;
	st.shared.u32 	[%r80], %r82;
	ld.global.u8 	%rs19, [%rd32+2];
	mul.wide.u16 	%r83, %rs19, 4;
	add.s32 	%r84, %r2, %r83;
	ld.shared.u32 	%r85, [%r84];
	add.s32 	%r86, %r85, 1;
	st.shared.u32 	[%r84], %r86;
	ld.global.u8 	%rs20, [%rd32+3];
	mul.wide.u16 	%r87, %rs20, 4;
	add.s32 	%r88, %r2, %r87;
	ld.shared.u32 	%r89, [%r88];
	add.s32 	%r90, %r89, 1;
	st.shared.u32 	[%r88], %r90;
	ld.global.u8 	%rs21, [%rd32+4];
	mul.wide.u16 	%r91, %rs21, 4;
	add.s32 	%r92, %r2, %r91;
	ld.shared.u32 	%r93, [%r92];
	add.s32 	%r94, %r93, 1;
	st.shared.u32 	[%r92], %r94;
	ld.global.u8 	%rs22, [%rd32+5];
	mul.wide.u16 	%r95, %rs22, 4;
	add.s32 	%r96, %r2, %r95;
	ld.shared.u32 	%r97, [%r96];
	add.s32 	%r98, %r97, 1;
	st.shared.u32 	[%r96], %r98;
	ld.global.u8 	%rs23, [%rd32+6];
	mul.wide.u16 	%r99, %rs23, 4;
	add.s32 	%r100, %r2, %r99;
	ld.shared.u32 	%r101, [%r100];
	add.s32 	%r102, %r101, 1;
	st.shared.u32 	[%r100], %r102;
	ld.global.u8 	%rs24, [%rd32+7];
	mul.wide.u16 	%r103, %rs24, 4;
	add.s32 	%r104, %r2, %r103;
	ld.shared.u32 	%r105, [%r104];
	add.s32 	%r106, %r105, 1;
	st.shared.u32 	[%r104], %r106;
	add.s64 	%rd42, %rd42, 8;
$L__BB1_7:
	setp.eq.s64 	%p6, %rd11, 0;
	@%p6 bra 	$L__BB1_13;
	and.b64  	%rd44, %rd26, 3;
	setp.lt.u64 	%p7, %rd11, 4;
	@%p7 bra 	$L__BB1_10;
	add.s64 	%rd33, %rd42, %rd2;
	add.s64 	%rd34, %rd1, %rd33;
	ld.global.u8 	%rs25, [%rd34];
	mul.wide.u16 	%r107, %rs25, 4;
	add.s32 	%r108, %r2, %r107;
	ld.shared.u32 	%r109, [%r108];
	add.s32 	%r110, %r109, 1;
	st.shared.u32 	[%r108], %r110;
	ld.global.u8 	%rs26, [%rd34+1];
	mul.wide.u16 	%r111, %rs26, 4;
	add.s32 	%r112, %r2, %r111;
	ld.shared.u32 	%r113, [%r112];
	add.s32 	%r114, %r113, 1;
	st.shared.u32 	[%r112], %r114;
	ld.global.u8 	%rs27, [%rd34+2];
	mul.wide.u16 	%r115, %rs27, 4;
	add.s32 	%r116, %r2, %r115;
	ld.shared.u32 	%r117, [%r116];
	add.s32 	%r118, %r117, 1;
	st.shared.u32 	[%r116], %r118;
	ld.global.u8 	%rs28, [%rd34+3];
	mul.wide.u16 	%r119, %rs28, 4;
	add.s32 	%r120, %r2, %r119;
	ld.shared.u32 	%r121, [%r120];
	add.s32 	%r122, %r121, 1;
	st.shared.u32 	[%r120], %r122;
	add.s64 	%rd42, %rd42, 4;
$L__BB1_10:
	setp.eq.s64 	%p8, %rd44, 0;
	@%p8 bra 	$L__BB1_13;
	add.s64 	%rd35, %rd42, %rd2;
	add.s64 	%rd45, %rd1, %rd35;
$L__BB1_12:
	.pragma "nounroll";
	ld.global.u8 	%rs29, [%rd45];
	mul.wide.u16 	%r123, %rs29, 4;
	add.s32 	%r124, %r2, %r123;
	ld.shared.u32 	%r125, [%r124];
	add.s32 	%r126, %r125, 1;
	st.shared.u32 	[%r124], %r126;
	add.s64 	%rd45, %rd45, 1;
	add.s64 	%rd44, %rd44, -1;
	setp.ne.s64 	%p9, %rd44, 0;
	@%p9 bra 	$L__BB1_12;
$L__BB1_13:
	bar.sync 	0;
	setp.gt.u32 	%p10, %r1, 25;
	@%p10 bra 	$L__BB1_17;
	cvta.to.global.u64 	%rd37, %rd25;
	mul.wide.u32 	%rd38, %r1, 4;
	add.s64 	%rd22, %rd37, %rd38;
	ld.global.u32 	%r162, [%rd22];
	shl.b32 	%r127, %r1, 2;
	add.s32 	%r129, %r127, %r9;
	add.s32 	%r161, %r129, 832;
	mov.b64 	%rd46, 448;
$L__BB1_15:
	ld.shared.u32 	%r130, [%r161+-832];
	add.s32 	%r131, %r162, %r130;
	ld.shared.u32 	%r132, [%r161+-728];
	add.s32 	%r133, %r131, %r132;
	ld.shared.u32 	%r134, [%r161+-624];
	add.s32 	%r135, %r133, %r134;
	ld.shared.u32 	%r136, [%r161+-520];
	add.s32 	%r137, %r135, %r136;
	ld.shared.u32 	%r138, [%r161+-416];
	add.s32 	%r139, %r137, %r138;
	ld.shared.u32 	%r140, [%r161+-312];
	add.s32 	%r141, %r139, %r140;
	ld.shared.u32 	%r142, [%r161+-208];
	add.s32 	%r143, %r141, %r142;
	ld.shared.u32 	%r144, [%r161+-104];
	add.s32 	%r145, %r143, %r144;
	ld.shared.u32 	%r146, [%r161];
	add.s32 	%r147, %r145, %r146;
	ld.shared.u32 	%r148, [%r161+104];
	add.s32 	%r149, %r147, %r148;
	ld.shared.u32 	%r150, [%r161+208];
	add.s32 	%r151, %r149, %r150;
	ld.shared.u32 	%r152, [%r161+312];
	add.s32 	%r153, %r151, %r152;
	ld.shared.u32 	%r154, [%r161+416];
	add.s32 	%r155, %r153, %r154;
	ld.shared.u32 	%r156, [%r161+520];
	add.s32 	%r157, %r155, %r156;
	ld.shared.u32 	%r158, [%r161+624];
	add.s32 	%r159, %r157, %r158;
	ld.shared.u32 	%r160, [%r161+728];
	add.s32 	%r162, %r159, %r160;
	add.s64 	%rd46, %rd46, -16;
	add.s32 	%r161, %r161, 1664;
	setp.ne.s64 	%p11, %rd46, 0;
	@%p11 bra 	$L__BB1_15;
	st.global.u32 	[%rd22], %r162;
$L__BB1_17:
	ret;

}
	// .globl	_Z18countLettersGlobalPhPjS0_m
.visible .entry _Z18countLettersGlobalPhPjS0_m(
	.param .u64 .ptr .align 1 _Z18countLettersGlobalPhPjS0_m_param_0,
	.param .u64 .ptr .align 1 _Z18countLettersGlobalPhPjS0_m_param_1,
	.param .u64 .ptr .align 1 _Z18countLettersGlobalPhPjS0_m_param_2,
	.param .u64 _Z18countLettersGlobalPhPjS0_m_param_3
)
{
	.reg .pred 	%p<12>;
	.reg .b32 	%r<84>;
	.reg .b64 	%rd<77>;

	ld.param.u64 	%rd24, [_Z18countLettersGlobalPhPjS0_m_param_0];
	ld.param.u64 	%rd22, [_Z18countLettersGlobalPhPjS0_m_param_1];
	ld.param.u64 	%rd25, [_Z18countLettersGlobalPhPjS0_m_param_2];
	ld.param.u64 	%rd23, [_Z18countLettersGlobalPhPjS0_m_param_3];
	cvta.to.global.u64 	%rd1, %rd24;
	cvta.to.global.u64 	%rd2, %rd25;
	mov.u32 	%r1, %tid.x;
	mul.lo.s32 	%r5, %r1, 26;
	mul.wide.u32 	%rd26, %r5, 4;
	add.s64 	%rd3, %rd2, %rd26;
	mov.b32 	%r6, 0;
	st.global.u32 	[%rd3], %r6;
	st.global.u32 	[%rd3+4], %r6;
	st.global.u32 	[%rd3+8], %r6;
	st.global.u32 	[%rd3+12], %r6;
	st.global.u32 	[%rd3+16], %r6;
	st.global.u32 	[%rd3+20], %r6;
	st.global.u32 	[%rd3+24], %r6;
	st.global.u32 	[%rd3+28], %r6;
	st.global.u32 	[%rd3+32], %r6;
	st.global.u32 	[%rd3+36], %r6;
	st.global.u32 	[%rd3+40], %r6;
	st.global.u32 	[%rd3+44], %r6;
	st.global.u32 	[%rd3+48], %r6;
	st.global.u32 	[%rd3+52], %r6;
	st.global.u32 	[%rd3+56], %r6;
	st.global.u32 	[%rd3+60], %r6;
	st.global.u32 	[%rd3+64], %r6;
	st.global.u32 	[%rd3+68], %r6;
	st.global.u32 	[%rd3+72], %r6;
	st.global.u32 	[%rd3+76], %r6;
	st.global.u32 	[%rd3+80], %r6;
	st.global.u32 	[%rd3+84], %r6;
	st.global.u32 	[%rd3+88], %r6;
	st.global.u32 	[%rd3+92], %r6;
	st.global.u32 	[%rd3+96], %r6;
	st.global.u32 	[%rd3+100], %r6;
	bar.sync 	0;
	setp.eq.s64 	%p1, %rd23, 0;
	@%p1 bra 	$L__BB2_12;
	cvt.u64.u32 	%rd28, %r1;
	mul.lo.s64 	%rd4, %rd23, %rd28;
	and.b64  	%rd5, %rd23, 7;
	setp.lt.u64 	%p2, %rd23, 8;
	mov.b64 	%rd74, 0;
	@%p2 bra 	$L__BB2_4;
	and.b64  	%rd74, %rd23, -8;
	add.s64 	%rd29, %rd4, %rd1;
	add.s64 	%rd71, %rd29, 3;
	mov.u64 	%rd72, %rd74;
$L__BB2_3:
	.pragma "nounroll";
	ld.global.u8 	%r7, [%rd71+-3];
	mul.wide.u32 	%rd30, %r7, 4;
	add.s64 	%rd31, %rd3, %rd30;
	ld.global.u32 	%r8, [%rd31];
	add.s32 	%r9, %r8, 1;
	st.global.u32 	[%rd31], %r9;
	ld.global.u8 	%r10, [%rd71+-2];
	mul.wide.u32 	%rd32, %r10, 4;
	add.s64 	%rd33, %rd3, %rd32;
	ld.global.u32 	%r11, [%rd33];
	add.s32 	%r12, %r11, 1;
	st.global.u32 	[%rd33], %r12;
	ld.global.u8 	%r13, [%rd71+-1];
	mul.wide.u32 	%rd34, %r13, 4;
	add.s64 	%rd35, %rd3, %rd34;
	ld.global.u32 	%r14, [%rd35];
	add.s32 	%r15, %r14, 1;
	st.global.u32 	[%rd35], %r15;
	ld.global.u8 	%r16, [%rd71];
	mul.wide.u32 	%rd36, %r16, 4;
	add.s64 	%rd37, %rd3, %rd36;
	ld.global.u32 	%r17, [%rd37];
	add.s32 	%r18, %r17, 1;
	st.global.u32 	[%rd37], %r18;
	ld.global.u8 	%r19, [%rd71+1];
	mul.wide.u32 	%rd38, %r19, 4;
	add.s64 	%rd39, %rd3, %rd38;
	ld.global.u32 	%r20, [%rd39];
	add.s32 	%r21, %r20, 1;
	st.global.u32 	[%rd39], %r21;
	ld.global.u8 	%r22, [%rd71+2];
	mul.wide.u32 	%rd40, %r22, 4;
	add.s64 	%rd41, %rd3, %rd40;
	ld.global.u32 	%r23, [%rd41];
	add.s32 	%r24, %r23, 1;
	st.global.u32 	[%rd41], %r24;
	ld.global.u8 	%r25, [%rd71+3];
	mul.wide.u32 	%rd42, %r25, 4;
	add.s64 	%rd43, %rd3, %rd42;
	ld.global.u32 	%r26, [%rd43];
	add.s32 	%r27, %r26, 1;
	st.global.u32 	[%rd43], %r27;
	ld.global.u8 	%r28, [%rd71+4];
	mul.wide.u32 	%rd44, %r28, 4;
	add.s64 	%rd45, %rd3, %rd44;
	ld.global.u32 	%r29, [%rd45];
	add.s32 	%r30, %r29, 1;
	st.global.u32 	[%rd45], %r30;
	add.s64 	%rd72, %rd72, -8;
	add.s64 	%rd71, %rd71, 8;
	setp.ne.s64 	%p3, %rd72, 0;
	@%p3 bra 	$L__BB2_3;
$L__BB2_4:
	setp.eq.s64 	%p4, %rd5, 0;
	@%p4 bra 	$L__BB2_12;
	and.b64  	%rd13, %rd23, 3;
	setp.lt.u64 	%p5, %rd5, 4;
	@%p5 bra 	$L__BB2_7;
	add.s64 	%rd46, %rd74, %rd4;
	add.s64 	%rd47, %rd1, %rd46;
	ld.global.u8 	%r31, [%rd47];
	mul.wide.u32 	%rd48, %r31, 4;
	add.s64 	%rd49, %rd3, %rd48;
	ld.global.u32 	%r32, [%rd49];
	add.s32 	%r33, %r32, 1;
	st.global.u32 	[%rd49], %r33;
	ld.global.u8 	%r34, [%rd47+1];
	mul.wide.u32 	%rd50, %r34, 4;
	add.s64 	%rd51, %rd3, %rd50;
	ld.global.u32 	%r35, [%rd51];
	add.s32 	%r36, %r35, 1;
	st.global.u32 	[%rd51], %r36;
	ld.global.u8 	%r37, [%rd47+2];
	mul.wide.u32 	%rd52, %r37, 4;
	add.s64 	%rd53, %rd3, %rd52;
	ld.global.u32 	%r38, [%rd53];
	add.s32 	%r39, %r38, 1;
	st.global.u32 	[%rd53], %r39;
	ld.global.u8 	%r40, [%rd47+3];
	mul.wide.u32 	%rd54, %r40, 4;
	add.s64 	%rd55, %rd3, %rd54;
	ld.global.u32 	%r41, [%rd55];
	add.s32 	%r42, %r41, 1;
	st.global.u32 	[%rd55], %r42;
	add.s64 	%rd74, %rd74, 4;
$L__BB2_7:
	setp.eq.s64 	%p6, %rd13, 0;
	@%p6 bra 	$L__BB2_12;
	setp.eq.s64 	%p7, %rd13, 1;
	@%p7 bra 	$L__BB2_10;
	add.s64 	%rd56, %rd74, %rd4;
	add.s64 	%rd57, %rd1, %rd56;
	ld.global.u8 	%r43, [%rd57];
	mul.wide.u32 	%rd58, %r43, 4;
	add.s64 	%rd59, %rd3, %rd58;
	ld.global.u32 	%r44, [%rd59];
	add.s32 	%r45, %r44, 1;
	st.global.u32 	[%rd59], %r45;
	ld.global.u8 	%r46, [%rd57+1];
	mul.wide.u32 	%rd60, %r46, 4;
	add.s64 	%rd61, %rd3, %rd60;
	ld.global.u32 	%r47, [%rd61];
	add.s32 	%r48, %r47, 1;
	st.global.u32 	[%rd61], %r48;
	add.s64 	%rd74, %rd74, 2;
$L__BB2_10:
	and.b64  	%rd62, %rd23, 1;
	setp.eq.b64 	%p8, %rd62, 1;
	not.pred 	%p9, %p8;
	@%p9 bra 	$L__BB2_12;
	add.s64 	%rd63, %rd74, %rd4;
	add.s64 	%rd64, %rd1, %rd63;
	ld.global.u8 	%r49, [%rd64];
	mul.wide.u32 	%rd65, %r49, 4;
	add.s64 	%rd66, %rd3, %rd65;
	ld.global.u32 	%r50, [%rd66];
	add.s32 	%r51, %r50, 1;
	st.global.u32 	[%rd66], %r51;
$L__BB2_12:
	bar.sync 	0;
	setp.gt.u32 	%p10, %r1, 25;
	@%p10 bra 	$L__BB2_15;
	cvta.to.global.u64 	%rd68, %rd22;
	mul.wide.u32 	%rd69, %r1, 4;
	add.s64 	%rd18, %rd68, %rd69;
	ld.global.u32 	%r83, [%rd18];
	add.s64 	%rd19, %rd2, %rd69;
	mov.b64 	%rd76, 832;
$L__BB2_14:
	add.s64 	%rd70, %rd19, %rd76;
	ld.global.u32 	%r52, [%rd70+-832];
	add.s32 	%r53, %r83, %r52;
	st.global.u32 	[%rd18], %r53;
	ld.global.u32 	%r54, [%rd70+-728];
	add.s32 	%r55, %r53, %r54;
	st.global.u32 	[%rd18], %r55;
	ld.global.u32 	%r56, [%rd70+-624];
	add.s32 	%r57, %r55, %r56;
	st.global.u32 	[%rd18], %r57;
	ld.global.u32 	%r58, [%rd70+-520];
	add.s32 	%r59, %r57, %r58;
	st.global.u32 	[%rd18], %r59;
	ld.global.u32 	%r60, [%rd70+-416];
	add.s32 	%r61, %r59, %r60;
	st.global.u32 	[%rd18], %r61;
	ld.global.u32 	%r62, [%rd70+-312];
	add.s32 	%r63, %r61, %r62;
	st.global.u32 	[%rd18], %r63;
	ld.global.u32 	%r64, [%rd70+-208];
	add.s32 	%r65, %r63, %r64;
	st.global.u32 	[%rd18], %r65;
	ld.global.u32 	%r66, [%rd70+-104];
	add.s32 	%r67, %r65, %r66;
	st.global.u32 	[%rd18], %r67;
	ld.global.u32 	%r68, [%rd70];
	add.s32 	%r69, %r67, %r68;
	st.global.u32 	[%rd18], %r69;
	ld.global.u32 	%r70, [%rd70+104];
	add.s32 	%r71, %r69, %r70;
	st.global.u32 	[%rd18], %r71;
	ld.global.u32 	%r72, [%rd70+208];
	add.s32 	%r73, %r71, %r72;
	st.global.u32 	[%rd18], %r73;
	ld.global.u32 	%r74, [%rd70+312];
	add.s32 	%r75, %r73, %r74;
	st.global.u32 	[%rd18], %r75;
	ld.global.u32 	%r76, [%rd70+416];
	add.s32 	%r77, %r75, %r76;
	st.global.u32 	[%rd18], %r77;
	ld.global.u32 	%r78, [%rd70+520];
	add.s32 	%r79, %r77, %r78;
	st.global.u32 	[%rd18], %r79;
	ld.global.u32 	%r80, [%rd70+624];
	add.s32 	%r81, %r79, %r80;
	st.global.u32 	[%rd18], %r81;
	ld.global.u32 	%r82, [%rd70+728];
	add.s32 	%r83, %r81, %r82;
	st.global.u32 	[%rd18], %r83;
	add.s64 	%rd76, %rd76, 1664;
	setp.ne.s64 	%p11, %rd76, 47424;
	@%p11 bra 	$L__BB2_14;
$L__BB2_15:
	ret;

}


// ===== COMPILED SASS (sm_100) =====

	.target	sm_100

	.elftype	@"ET_EXEC"


//--------------------- .note.nv.tkinfo           --------------------------
	.section	.note.nv.tkinfo,"",@"SHT_NOTE"
	.sectionflags	@"SHF_NOTE_NV_TKINFO"
	.tkinfo
        /*0018*/ 	.word	0x00000002
        /*0030*/ 	.string	""
        /*0030*/ 	.string	"ptxas"
        /*0030*/ 	.string	"Cuda compilation tools, release 13.0, V13.0.88"
        /*0030*/ 	.string	"Build cuda_13.0.r13.0/compiler.36424714_0"
        /*0030*/ 	.string	"-arch sm_100 -m 64 "



//--------------------- .note.nv.cuinfo           --------------------------
	.section	.note.nv.cuinfo,"",@"SHT_NOTE"
	.sectionflags	@"SHF_NOTE_NV_CUINFO"
        /*0018*/ 	.short	0x0002
        /*001a*/ 	.short	0x0064
        /*001c*/ 	.short	0x0082
	.zero		2


//--------------------- .nv.info                  --------------------------
	.section	.nv.info,"",@"SHT_CUDA_INFO"
	.align	4


	//----- nvinfo : EIATTR_REGCOUNT
	.align		4
        /*0000*/ 	.byte	0x04, 0x2f
        /*0002*/ 	.short	(.L_2 - .L_1)
	.align		4
.L_1:
        /*0004*/ 	.word	index@(_Z12shiftLettersPh)
        /*0008*/ 	.word	0x00000008


	//----- nvinfo : EIATTR_FRAME_SIZE
	.align		4
.L_2:
        /*000c*/ 	.byte	0x04, 0x11
        /*000e*/ 	.short	(.L_4 - .L_3)
	.align		4
.L_3:
        /*0010*/ 	.word	index@(_Z12shiftLettersPh)
        /*0014*/ 	.word	0x00000000


	//----- nvinfo : EIATTR_REGCOUNT
	.align		4
.L_4:
        /*0018*/ 	.byte	0x04, 0x2f
        /*001a*/ 	.short	(.L_6 - .L_5)
	.align		4
.L_5:
        /*001c*/ 	.word	index@(_Z18countLettersSharedPhPjm)
        /*0020*/ 	.word	0x0000001c


	//----- nvinfo : EIATTR_FRAME_SIZE
	.align		4
.L_6:
        /*0024*/ 	.byte	0x04, 0x11
        /*0026*/ 	.short	(.L_8 - .L_7)
	.align		4
.L_7:
        /*0028*/ 	.word	index@(_Z18countLettersSharedPhPjm)
        /*002c*/ 	.word	0x00000000


	//----- nvinfo : EIATTR_REGCOUNT
	.align		4
.L_8:
        /*0030*/ 	.byte	0x04, 0x2f
        /*0032*/ 	.short	(.L_10 - .L_9)
	.align		4
.L_9:
        /*0034*/ 	.word	index@(_Z18countLettersGlobalPhPjS0_m)
        /*0038*/ 	.word	0x0000001c


	//----- nvinfo : EIATTR_FRAME_SIZE
	.align		4
.L_10:
        /*003c*/ 	.byte	0x04, 0x11
        /*003e*/ 	.short	(.L_12 - .L_11)
	.align		4
.L_11:
        /*0040*/ 	.word	index@(_Z18countLettersGlobalPhPjS0_m)
        /*0044*/ 	.word	0x00000000


	//----- nvinfo : EIATTR_MIN_STACK_SIZE
	.align		4
.L_12:
        /*0048*/ 	.byte	0x04, 0x12
        /*004a*/ 	.short	(.L_14 - .L_13)
	.align		4
.L_13:
        /*004c*/ 	.word	index@(_Z18countLettersGlobalPhPjS0_m)
        /*0050*/ 	.word	0x00000000


	//----- nvinfo : EIATTR_MIN_STACK_SIZE
	.align		4
.L_14:
        /*0054*/ 	.byte	0x04, 0x12
        /*0056*/ 	.short	(.L_16 - .L_15)
	.align		4
.L_15:
        /*0058*/ 	.word	index@(_Z18countLettersSharedPhPjm)
        /*005c*/ 	.word	0x00000000


	//----- nvinfo : EIATTR_MIN_STACK_SIZE
	.align		4
.L_16:
        /*0060*/ 	.byte	0x04, 0x12
        /*0062*/ 	.short	(.L_18 - .L_17)
	.align		4
.L_17:
        /*0064*/ 	.word	index@(_Z12shiftLettersPh)
        /*0068*/ 	.word	0x00000000
.L_18:


//--------------------- .nv.compat                --------------------------
	.section	.nv.compat,"",@"SHT_CUDA_COMPAT_INFO"
	.align	4
        /*0000*/ 	.byte	0x02, 0x09, 0x00, 0x00, 0x02, 0x02, 0x01, 0x00, 0x02, 0x05, 0x05, 0x00, 0x03, 0x07, 0x01, 0x01
        /*0010*/ 	.byte	0x02, 0x03, 0x00, 0x00, 0x02, 0x06, 0x01, 0x00, 0x04, 0x0b, 0x08, 0x00, 0x09, 0x00, 0x00, 0x00
        /*0020*/ 	.byte	0x00, 0x00, 0x00, 0x00


//--------------------- .nv.info._Z18countLettersGlobalPhPjS0_m --------------------------
	.section	.nv.info._Z18countLettersGlobalPhPjS0_m,"",@"SHT_CUDA_INFO"
	.sectionflags	@""
	.align	4


	//----- nvinfo : EIATTR_CUDA_API_VERSION
	.align		4
        /*0000*/ 	.byte	0x04, 0x37
        /*0002*/ 	.short	(.L_20 - .L_19)
.L_19:
        /*0004*/ 	.word	0x00000082


	//----- nvinfo : EIATTR_KPARAM_INFO
	.align		4
.L_20:
        /*0008*/ 	.byte	0x04, 0x17
        /*000a*/ 	.short	(.L_22 - .L_21)
.L_21:
        /*000c*/ 	.word	0x00000000
        /*0010*/ 	.short	0x0003
        /*0012*/ 	.short	0x0018
        /*0014*/ 	.byte	0x00, 0xf0, 0x21, 0x00


	//----- nvinfo : EIATTR_KPARAM_INFO
	.align		4
.L_22:
        /*0018*/ 	.byte	0x04, 0x17
        /*001a*/ 	.short	(.L_24 - .L_23)
.L_23:
        /*001c*/ 	.word	0x00000000
        /*0020*/ 	.short	0x0002
        /*0022*/ 	.short	0x0010
        /*0024*/ 	.byte	0x00, 0xf5, 0x21, 0x00


	//----- nvinfo : EIATTR_KPARAM_INFO
	.align		4
.L_24:
        /*0028*/ 	.byte	0x04, 0x17
        /*002a*/ 	.short	(.L_26 - .L_25)
.L_25:
        /*002c*/ 	.word	0x00000000
        /*0030*/ 	.short	0x0001
        /*0032*/ 	.short	0x0008
        /*0034*/ 	.byte	0x00, 0xf5, 0x21, 0x00


	//----- nvinfo : EIATTR_KPARAM_INFO
	.align		4
.L_26:
        /*0038*/ 	.byte	0x04, 0x17
        /*003a*/ 	.short	(.L_28 - .L_27)
.L_27:
        /*003c*/ 	.word	0x00000000
        /*0040*/ 	.short	0x0000
        /*0042*/ 	.short	0x0000
        /*0044*/ 	.byte	0x00, 0xf5, 0x21, 0x00


	//----- nvinfo : EIATTR_SPARSE_MMA_MASK
	.align		4
.L_28:
        /*0048*/ 	.byte	0x03, 0x50
        /*004a*/ 	.short	0x0000


	//----- nvinfo : EIATTR_MAXREG_COUNT
	.align		4
        /*004c*/ 	.byte	0x03, 0x1b
        /*004e*/ 	.short	0x00ff


	//----- nvinfo : EIATTR_NUM_BARRIERS
	.align		4
        /*0050*/ 	.byte	0x02, 0x4c
        /*0052*/ 	.byte	0x01
	.zero		1


	//----- nvinfo : EIATTR_MERCURY_ISA_VERSION
	.align		4
        /*0054*/ 	.byte	0x03, 0x5f
        /*0056*/ 	.short	0x0101


	//----- nvinfo : EIATTR_VRC_CTA_INIT_COUNT
	.align		4
        /*0058*/ 	.byte	0x02, 0x4a
	.zero		1
	.zero		1


	//----- nvinfo : EIATTR_EXIT_INSTR_OFFSETS
	.align		4
        /*005c*/ 	.byte	0x04, 0x1c
        /*005e*/ 	.short	(.L_30 - .L_29)


	//   ....[0]....
.L_29:
        /*0060*/ 	.word	0x00000ae0


	//   ....[1]....
        /*0064*/ 	.word	0x000017c0


	//----- nvinfo : EIATTR_CBANK_PARAM_SIZE
	.align		4
.L_30:
        /*0068*/ 	.byte	0x03, 0x19
        /*006a*/ 	.short	0x0020


	//----- nvinfo : EIATTR_PARAM_CBANK
	.align		4
        /*006c*/ 	.byte	0x04, 0x0a
        /*006e*/ 	.short	(.L_32 - .L_31)
	.align		4
.L_31:
        /*0070*/ 	.word	index@(.nv.constant0._Z18countLettersGlobalPhPjS0_m)
        /*0074*/ 	.short	0x0380
        /*0076*/ 	.short	0x0020


	//----- nvinfo : EIATTR_SW_WAR
	.align		4
.L_32:
        /*0078*/ 	.byte	0x04, 0x36
        /*007a*/ 	.short	(.L_34 - .L_33)
.L_33:
        /*007c*/ 	.word	0x00000008
.L_34:


//--------------------- .nv.info._Z18countLettersSharedPhPjm --------------------------
	.section	.nv.info._Z18countLettersSharedPhPjm,"",@"SHT_CUDA_INFO"
	.sectionflags	@""
	.align	4


	//----- nvinfo : EIATTR_CUDA_API_VERSION
	.align		4
        /*0000*/ 	.byte	0x04, 0x37
        /*0002*/ 	.short	(.L_36 - .L_35)
.L_35:
        /*0004*/ 	.word	0x00000082


	//----- nvinfo : EIATTR_KPARAM_INFO
	.align		4
.L_36:
        /*0008*/ 	.byte	0x04, 0x17
        /*000a*/ 	.short	(.L_38 - .L_37)
.L_37:
        /*000c*/ 	.word	0x00000000
        /*0010*/ 	.short	0x0002
        /*0012*/ 	.short	0x0010
        /*0014*/ 	.byte	0x00, 0xf0, 0x21, 0x00


	//----- nvinfo : EIATTR_KPARAM_INFO
	.align		4
.L_38:
        /*0018*/ 	.byte	0x04, 0x17
        /*001a*/ 	.short	(.L_40 - .L_39)
.L_39:
        /*001c*/ 	.word	0x00000000
        /*0020*/ 	.short	0x0001
        /*0022*/ 	.short	0x0008
        /*0024*/ 	.byte	0x00, 0xf5, 0x21, 0x00


	//----- nvinfo : EIATTR_KPARAM_INFO
	.align		4
.L_40:
        /*0028*/ 	.byte	0x04, 0x17
        /*002a*/ 	.short	(.L_42 - .L_41)
.L_41:
        /*002c*/ 	.word	0x00000000
        /*0030*/ 	.short	0x0000
        /*0032*/ 	.short	0x0000
        /*0034*/ 	.byte	0x00, 0xf5, 0x21, 0x00


	//----- nvinfo : EIATTR_SPARSE_MMA_MASK
	.align		4
.L_42:
        /*0038*/ 	.byte	0x03, 0x50
        /*003a*/ 	.short	0x0000


	//----- nvinfo : EIATTR_MAXREG_COUNT
	.align		4
        /*003c*/ 	.byte	0x03, 0x1b
        /*003e*/ 	.short	0x00ff


	//----- nvinfo : EIATTR_NUM_BARRIERS
	.align		4
        /*0040*/ 	.byte	0x02, 0x4c
        /*0042*/ 	.byte	0x01
	.zero		1


	//----- nvinfo : EIATTR_MERCURY_ISA_VERSION
	.align		4
        /*0044*/ 	.byte	0x03, 0x5f
        /*0046*/ 	.short	0x0101


	//----- nvinfo : EIATTR_VRC_CTA_INIT_COUNT
	.align		4
        /*0048*/ 	.byte	0x02, 0x4a
	.zero		1
	.zero		1


	//----- nvinfo : EIATTR_EXIT_INSTR_OFFSETS
	.align		4
        /*004c*/ 	.byte	0x04, 0x1c
        /*004e*/ 	.short	(.L_44 - .L_43)


	//   ....[0]....
.L_43:
        /*0050*/ 	.word	0x00000f50


	//   ....[1]....
        /*0054*/ 	.word	0x00001ac0


	//----- nvinfo : EIATTR_CBANK_PARAM_SIZE
	.align		4
.L_44:
        /*0058*/ 	.byte	0x03, 0x19
        /*005a*/ 	.short	0x0018


	//----- nvinfo : EIATTR_PARAM_CBANK
	.align		4
        /*005c*/ 	.byte	0x04, 0x0a
        /*005e*/ 	.short	(.L_46 - .L_45)
	.align		4
.L_45:
        /*0060*/ 	.word	index@(.nv.constant0._Z18countLettersSharedPhPjm)
        /*0064*/ 	.short	0x0380
        /*0066*/ 	.short	0x0018


	//----- nvinfo : EIATTR_SW_WAR
	.align		4
.L_46:
        /*0068*/ 	.byte	0x04, 0x36
        /*006a*/ 	.short	(.L_48 - .L_47)
.L_47:
        /*006c*/ 	.word	0x00000008
.L_48:


//--------------------- .nv.info._Z12shiftLettersPh --------------------------
	.section	.nv.info._Z12shiftLettersPh,"",@"SHT_CUDA_INFO"
	.sectionflags	@""
	.align	4


	//----- nvinfo : EIATTR_CUDA_API_VERSION
	.align		4
        /*0000*/ 	.byte	0x04, 0x37
        /*0002*/ 	.short	(.L_50 - .L_49)
.L_49:
        /*0004*/ 	.word	0x00000082


	//----- nvinfo : EIATTR_KPARAM_INFO
	.align		4
.L_50:
        /*0008*/ 	.byte	0x04, 0x17
        /*000a*/ 	.short	(.L_52 - .L_51)
.L_51:
        /*000c*/ 	.word	0x00000000
        /*0010*/ 	.short	0x0000
        /*0012*/ 	.short	0x0000
        /*0014*/ 	.byte	0x00, 0xf5, 0x21, 0x00


	//----- nvinfo : EIATTR_SPARSE_MMA_MASK
	.align		4
.L_52:
        /*0018*/ 	.byte	0x03, 0x50
        /*001a*/ 	.short	0x0000


	//----- nvinfo : EIATTR_MAXREG_COUNT
	.align		4
        /*001c*/ 	.byte	0x03, 0x1b
        /*001e*/ 	.short	0x00ff


	//----- nvinfo : EIATTR_MERCURY_ISA_VERSION
	.align		4
        /*0020*/ 	.byte	0x03, 0x5f
        /*0022*/ 	.short	0x0101


	//----- nvinfo : EIATTR_VRC_CTA_INIT_COUNT
	.align		4
        /*0024*/ 	.byte	0x02, 0x4a
	.zero		1
	.zero		1


	//----- nvinfo : EIATTR_EXIT_INSTR_OFFSETS
	.align		4
        /*0028*/ 	.byte	0x04, 0x1c
        /*002a*/ 	.short	(.L_54 - .L_53)


	//   ....[0]....
.L_53:
        /*002c*/ 	.word	0x000000f0


	//----- nvinfo : EIATTR_CBANK_PARAM_SIZE
	.align		4
.L_54:
        /*0030*/ 	.byte	0x03, 0x19
        /*0032*/ 	.short	0x0008


	//----- nvinfo : EIATTR_PARAM_CBANK
	.align		4
        /*0034*/ 	.byte	0x04, 0x0a
        /*0036*/ 	.short	(.L_56 - .L_55)
	.align		4
.L_55:
        /*0038*/ 	.word	index@(.nv.constant0._Z12shiftLettersPh)
        /*003c*/ 	.short	0x0380
        /*003e*/ 	.short	0x0008


	//----- nvinfo : EIATTR_SW_WAR
	.align		4
.L_56:
        /*0040*/ 	.byte	0x04, 0x36
        /*0042*/ 	.short	(.L_58 - .L_57)
.L_57:
        /*0044*/ 	.word	0x00000008
.L_58:


//--------------------- .nv.callgraph             --------------------------
	.section	.nv.callgraph,"",@"SHT_CUDA_CALLGRAPH"
	.align	4
	.sectionentsize	8
	.align		4
        /*0000*/ 	.word	0x00000000
	.align		4
        /*0004*/ 	.word	0xffffffff
	.align		4
        /*0008*/ 	.word	0x00000000
	.align		4
        /*000c*/ 	.word	0xfffffffe
	.align		4
        /*0010*/ 	.word	0x00000000
	.align		4
        /*0014*/ 	.word	0xfffffffd
	.align		4
        /*0018*/ 	.word	0x00000000
	.align		4
        /*001c*/ 	.word	0xfffffffc


//--------------------- .nv.constant3             --------------------------
	.section	.nv.constant3,"a",@progbits
	.align	4
.nv.constant3:
	.type		shiftAmount,@object
	.size		shiftAmount,(.L_0 - shiftAmount)
shiftAmount:
	.zero		4
.L_0:


//--------------------- .text._Z18countLettersGlobalPhPjS0_m --------------------------
	.section	.text._Z18countLettersGlobalPhPjS0_m,"ax",@progbits
	.align	128
        .global         _Z18countLettersGlobalPhPjS0_m
        .type           _Z18countLettersGlobalPhPjS0_m,@function
        .size           _Z18countLettersGlobalPhPjS0_m,(.L_x_15 - _Z18countLettersGlobalPhPjS0_m)
        .other          _Z18countLettersGlobalPhPjS0_m,@"STO_CUDA_ENTRY STV_DEFAULT"
_Z18countLettersGlobalPhPjS0_m:
.text._Z18countLettersGlobalPhPjS0_m:
[----:B------:R-:W-:Y:S01]  /*0000*/  LDC R1, c[0x0][0x37c] ;  /* 0x0000df00ff017b82 */ /* 0x000fe20000000800 */
[----:B------:R-:W0:Y:S07]  /*0010*/  S2R R11, SR_TID.X ;  /* 0x00000000000b7919 */ /* 0x000e2e0000002100 */
[----:B------:R-:W1:Y:S01]  /*0020*/  LDC.64 R6, c[0x0][0x398] ;  /* 0x0000e600ff067b82 */ /* 0x000e620000000a00 */
[----:B------:R-:W2:Y:S07]  /*0030*/  LDCU.64 UR6, c[0x0][0x358] ;  /* 0x00006b00ff0677ac */ /* 0x000eae0008000a00 */
[----:B------:R-:W3:Y:S01]  /*0040*/  LDC.64 R2, c[0x0][0x390] ;  /* 0x0000e400ff027b82 */ /* 0x000ee20000000a00 */
[----:B-1----:R-:W-:-:S04]  /*0050*/  ISETP.NE.U32.AND P0, PT, R6, RZ, PT ;  /* 0x000000ff0600720c */ /* 0x002fc80003f05070 */
[----:B------:R-:W-:Y:S01]  /*0060*/  ISETP.NE.AND.EX P0, PT, R7, RZ, PT, P0 ;  /* 0x000000ff0700720c */ /* 0x000fe20003f05300 */
[----:B0-----:R-:W-:-:S04]  /*0070*/  IMAD R5, R11, 0x1a, RZ ;  /* 0x0000001a0b057824 */ /* 0x001fc800078e02ff */
[----:B---3--:R-:W-:-:S05]  /*0080*/  IMAD.WIDE.U32 R4, R5, 0x4, R2 ;  /* 0x0000000405047825 */ /* 0x008fca00078e0002 */
[----:B--2---:R0:W-:Y:S04]  /*0090*/  STG.E desc[UR6][R4.64], RZ ;  /* 0x000000ff04007986 */ /* 0x0041e8000c101906 */
[----:B------:R0:W-:Y:S04]  /*00a0*/  STG.E desc[UR6][R4.64+0x4], RZ ;  /* 0x000004ff04007986 */ /* 0x0001e8000c101906 */
        /* <DEDUP_REMOVED lines=23> */
[----:B------:R0:W-:Y:S01]  /*0220*/  STG.E desc[UR6][R4.64+0x64], RZ ;  /* 0x000064ff04007986 */ /* 0x0001e2000c101906 */
[----:B------:R-:W-:Y:S06]  /*0230*/  BAR.SYNC.DEFER_BLOCKING 0x0 ;  /* 0x0000000000007b1d */ /* 0x000fec0000010000 */
[----:B------:R-:W-:Y:S05]  /*0240*/  @!P0 BRA `(.L_x_0) ;  /* 0x00000008001c8947 */ /* 0x000fea0003800000 */
[C---:B------:R-:W-:Y:S01]  /*0250*/  ISETP.GE.U32.AND P1, PT, R6.reuse, 0x8, PT ;  /* 0x000000080600780c */ /* 0x040fe20003f26070 */
[----:B------:R-:W-:Y:S01]  /*0260*/  IMAD.MOV.U32 R0, RZ, RZ, RZ ;  /* 0x000000ffff007224 */ /* 0x000fe200078e00ff */
[----:B------:R-:W-:Y:S01]  /*0270*/  LOP3.LUT R20, R6, 0x7, RZ, 0xc0, !PT ;  /* 0x0000000706147812 */ /* 0x000fe200078ec0ff */
[----:B------:R-:W-:Y:S01]  /*0280*/  IMAD.MOV.U32 R13, RZ, RZ, RZ ;  /* 0x000000ffff0d7224 */ /* 0x000fe200078e00ff */
[----:B------:R-:W-:Y:S02]  /*0290*/  ISETP.GE.U32.AND.EX P1, PT, R7, RZ, PT, P1 ;  /* 0x000000ff0700720c */ /* 0x000fe40003f26110 */
[----:B------:R-:W-:-:S04]  /*02a0*/  ISETP.NE.U32.AND P0, PT, R20, RZ, PT ;  /* 0x000000ff1400720c */ /* 0x000fc80003f05070 */
[----:B------:R-:W-:-:S07]  /*02b0*/  ISETP.NE.AND.EX P0, PT, RZ, RZ, PT, P0 ;  /* 0x000000ffff00720c */ /* 0x000fce0003f05300 */
[----:B------:R-:W-:Y:S06]  /*02c0*/  @!P1 BRA `(.L_x_1) ;  /* 0x0000000000e09947 */ /* 0x000fec0003800000 */
[----:B------:R-:W1:Y:S01]  /*02d0*/  LDCU.64 UR4, c[0x0][0x380] ;  /* 0x00007000ff0477ac */ /* 0x000e620008000a00 */
[----:B------:R-:W2:Y:S01]  /*02e0*/  LDC R13, c[0x0][0x39c] ;  /* 0x0000e700ff0d7b82 */ /* 0x000ea20000000800 */
[----:B------:R-:W-:-:S04]  /*02f0*/  LOP3.LUT R0, R6, 0xfffffff8, RZ, 0xc0, !PT ;  /* 0xfffffff806007812 */ /* 0x000fc800078ec0ff */
[----:B------:R-:W-:Y:S01]  /*0300*/  MOV R12, R0 ;  /* 0x00000000000c7202 */ /* 0x000fe20000000f00 */
[----:B-1----:R-:W-:-:S04]  /*0310*/  IMAD.WIDE.U32 R8, R11, R6, UR4 ;  /* 0x000000040b087e25 */ /* 0x002fc8000f8e0006 */
[----:B------:R-:W-:Y:S01]  /*0320*/  IMAD R9, R11, R7, R9 ;  /* 0x000000070b097224 */ /* 0x000fe200078e0209 */
[----:B------:R-:W-:Y:S01]  /*0330*/  IADD3 R8, P1, PT, R8, 0x3, RZ ;  /* 0x0000000308087810 */ /* 0x000fe20007f3e0ff */
[----:B--2---:R-:W-:-:S04]  /*0340*/  IMAD.MOV.U32 R10, RZ, RZ, R13 ;  /* 0x000000ffff0a7224 */ /* 0x004fc800078e000d */
[----:B------:R-:W-:-:S08]  /*0350*/  IMAD.X R9, RZ, RZ, R9, P1 ;  /* 0x000000ffff097224 */ /* 0x000fd000008e0609 */
.L_x_2:
[----:B---3--:R-:W2:Y:S02]  /*0360*/  LDG.E.U8 R15, desc[UR6][R8.64+-0x3] ;  /* 0xfffffd06080f7981 */ /* 0x008ea4000c1e1100 */
[----:B--2---:R-:W-:-:S05]  /*0370*/  IMAD.WIDE.U32 R14, R15, 0x4, R4 ;  /* 0x000000040f0e7825 */ /* 0x004fca00078e0004 */
[----:B------:R-:W2:Y:S02]  /*0380*/  LDG.E R16, desc[UR6][R14.64] ;  /* 0x000000060e107981 */ /* 0x000ea4000c1e1900 */
[----:B--2---:R-:W-:-:S05]  /*0390*/  IADD3 R21, PT, PT, R16, 0x1, RZ ;  /* 0x0000000110157810 */ /* 0x004fca0007ffe0ff */
[----:B------:R1:W-:Y:S04]  /*03a0*/  STG.E desc[UR6][R14.64], R21 ;  /* 0x000000150e007986 */ /* 0x0003e8000c101906 */
[----:B------:R-:W2:Y:S02]  /*03b0*/  LDG.E.U8 R17, desc[UR6][R8.64+-0x2] ;  /* 0xfffffe0608117981 */ /* 0x000ea4000c1e1100 */
[----:B--2---:R-:W-:-:S05]  /*03c0*/  IMAD.WIDE.U32 R16, R17, 0x4, R4 ;  /* 0x0000000411107825 */ /* 0x004fca00078e0004 */
[----:B------:R-:W2:Y:S02]  /*03d0*/  LDG.E R18, desc[UR6][R16.64] ;  /* 0x0000000610127981 */ /* 0x000ea4000c1e1900 */
[----:B--2---:R-:W-:-:S05]  /*03e0*/  VIADD R23, R18, 0x1 ;  /* 0x0000000112177836 */ /* 0x004fca0000000000 */
[----:B------:R2:W-:Y:S04]  /*03f0*/  STG.E desc[UR6][R16.64], R23 ;  /* 0x0000001710007986 */ /* 0x0005e8000c101906 */
[----:B------:R-:W3:Y:S02]  /*0400*/  LDG.E.U8 R19, desc[UR6][R8.64+-0x1] ;  /* 0xffffff0608137981 */ /* 0x000ee4000c1e1100 */
[----:B---3--:R-:W-:-:S05]  /*0410*/  IMAD.WIDE.U32 R18, R19, 0x4, R4 ;  /* 0x0000000413127825 */ /* 0x008fca00078e0004 */
[----:B------:R-:W3:Y:S02]  /*0420*/  LDG.E R22, desc[UR6][R18.64] ;  /* 0x0000000612167981 */ /* 0x000ee4000c1e1900 */
[----:B---3--:R-:W-:-:S05]  /*0430*/  VIADD R25, R22, 0x1 ;  /* 0x0000000116197836 */ /* 0x008fca0000000000 */
[----:B------:R3:W-:Y:S04]  /*0440*/  STG.E desc[UR6][R18.64], R25 ;  /* 0x0000001912007986 */ /* 0x0007e8000c101906 */
[----:B-1----:R-:W4:Y:S02]  /*0450*/  LDG.E.U8 R15, desc[UR6][R8.64] ;  /* 0x00000006080f7981 */ /* 0x002f24000c1e1100 */
[----:B----4-:R-:W-:-:S05]  /*0460*/  IMAD.WIDE.U32 R14, R15, 0x4, R4 ;  /* 0x000000040f0e7825 */ /* 0x010fca00078e0004 */
[----:B------:R-:W4:Y:S02]  /*0470*/  LDG.E R21, desc[UR6][R14.64] ;  /* 0x000000060e157981 */ /* 0x000f24000c1e1900 */
[----:B----4-:R-:W-:-:S05]  /*0480*/  IADD3 R21, PT, PT, R21, 0x1, RZ ;  /* 0x0000000115157810 */ /* 0x010fca0007ffe0ff */
[----:B------:R1:W-:Y:S04]  /*0490*/  STG.E desc[UR6][R14.64], R21 ;  /* 0x000000150e007986 */ /* 0x0003e8000c101906 */
[----:B--2---:R-:W2:Y:S02]  /*04a0*/  LDG.E.U8 R17, desc[UR6][R8.64+0x1] ;  /* 0x0000010608117981 */ /* 0x004ea4000c1e1100 */
[----:B--2---:R-:W-:-:S05]  /*04b0*/  IMAD.WIDE.U32 R16, R17, 0x4, R4 ;  /* 0x0000000411107825 */ /* 0x004fca00078e0004 */
[----:B------:R-:W2:Y:S02]  /*04c0*/  LDG.E R22, desc[UR6][R16.64] ;  /* 0x0000000610167981 */ /* 0x000ea4000c1e1900 */
[----:B--2---:R-:W-:-:S05]  /*04d0*/  VIADD R23, R22, 0x1 ;  /* 0x0000000116177836 */ /* 0x004fca0000000000 */
[----:B------:R2:W-:Y:S04]  /*04e0*/  STG.E desc[UR6][R16.64], R23 ;  /* 0x0000001710007986 */ /* 0x0005e8000c101906 */
[----:B---3--:R-:W3:Y:S02]  /*04f0*/  LDG.E.U8 R19, desc[UR6][R8.64+0x2] ;  /* 0x0000020608137981 */ /* 0x008ee4000c1e1100 */
        /* <DEDUP_REMOVED lines=11> */
[----:B------:R-:W2:Y:S01]  /*05b0*/  LDG.E R22, desc[UR6][R16.64] ;  /* 0x0000000610167981 */ /* 0x000ea2000c1e1900 */
[----:B------:R-:W-:Y:S02]  /*05c0*/  IADD3 R12, P1, PT, R12, -0x8, RZ ;  /* 0xfffffff80c0c7810 */ /* 0x000fe40007f3e0ff */
[----:B------:R-:W-:Y:S02]  /*05d0*/  IADD3 R8, P2, PT, R8, 0x8, RZ ;  /* 0x0000000808087810 */ /* 0x000fe40007f5e0ff */
[----:B------:R-:W-:Y:S02]  /*05e0*/  IADD3.X R10, PT, PT, R10, -0x1, RZ, P1, !PT ;  /* 0xffffffff0a0a7810 */ /* 0x000fe40000ffe4ff */
[----:B------:R-:W-:Y:S01]  /*05f0*/  ISETP.NE.U32.AND P1, PT, R12, RZ, PT ;  /* 0x000000ff0c00720c */ /* 0x000fe20003f25070 */
[----:B------:R-:W-:-:S03]  /*0600*/  IMAD.X R9, RZ, RZ, R9, P2 ;  /* 0x000000ffff097224 */ /* 0x000fc600010e0609 */
[----:B------:R-:W-:Y:S01]  /*0610*/  ISETP.NE.AND.EX P1, PT, R10, RZ, PT, P1 ;  /* 0x000000ff0a00720c */ /* 0x000fe20003f25310 */
[----:B--2---:R-:W-:-:S05]  /*0620*/  VIADD R23, R22, 0x1 ;  /* 0x0000000116177836 */ /* 0x004fca0000000000 */
[----:B------:R3:W-:Y:S07]  /*0630*/  STG.E desc[UR6][R16.64], R23 ;  /* 0x0000001710007986 */ /* 0x0007ee000c101906 */
[----:B------:R-:W-:Y:S05]  /*0640*/  @P1 BRA `(.L_x_2) ;  /* 0xfffffffc00441947 */ /* 0x000fea000383ffff */
.L_x_1:
[----:B------:R-:W-:Y:S05]  /*0650*/  @!P0 BRA `(.L_x_0) ;  /* 0x0000000400188947 */ /* 0x000fea0003800000 */
[----:B------:R-:W-:Y:S02]  /*0660*/  ISETP.GE.U32.AND P1, PT, R20, 0x4, PT ;  /* 0x000000041400780c */ /* 0x000fe40003f26070 */
[----:B------:R-:W-:Y:S02]  /*0670*/  LOP3.LUT R22, R6, 0x3, RZ, 0xc0, !PT ;  /* 0x0000000306167812 */ /* 0x000fe400078ec0ff */
[----:B------:R-:W-:Y:S02]  /*0680*/  ISETP.GE.U32.AND.EX P1, PT, RZ, RZ, PT, P1 ;  /* 0x000000ffff00720c */ /* 0x000fe40003f26110 */
[----:B------:R-:W-:-:S04]  /*0690*/  ISETP.NE.U32.AND P0, PT, R22, RZ, PT ;  /* 0x000000ff1600720c */ /* 0x000fc80003f05070 */
[----:B------:R-:W-:-:S07]  /*06a0*/  ISETP.NE.AND.EX P0, PT, RZ, RZ, PT, P0 ;  /* 0x000000ffff00720c */ /* 0x000fce0003f05300 */
[----:B------:R-:W-:Y:S06]  /*06b0*/  @!P1 BRA `(.L_x_3) ;  /* 0x0000000000709947 */ /* 0x000fec0003800000 */
[----:B------:R-:W1:Y:S01]  /*06c0*/  LDCU.64 UR4, c[0x0][0x380] ;  /* 0x00007000ff0477ac */ /* 0x000e620008000a00 */
[----:B------:R-:W-:-:S05]  /*06d0*/  MOV R12, R0 ;  /* 0x00000000000c7202 */ /* 0x000fca0000000f00 */
[----:B------:R-:W-:-:S04]  /*06e0*/  IMAD.WIDE.U32 R8, R11, R6, R12 ;  /* 0x000000060b087225 */ /* 0x000fc800078e000c */
[----:B------:R-:W-:Y:S01]  /*06f0*/  IMAD R9, R11, R7, R9 ;  /* 0x000000070b097224 */ /* 0x000fe200078e0209 */
[----:B-1----:R-:W-:-:S04]  /*0700*/  IADD3 R8, P1, PT, R8, UR4, RZ ;  /* 0x0000000408087c10 */ /* 0x002fc8000ff3e0ff */
[----:B------:R-:W-:-:S05]  /*0710*/  IADD3.X R9, PT, PT, R9, UR5, RZ, P1, !PT ;  /* 0x0000000509097c10 */ /* 0x000fca0008ffe4ff */
[----:B---3--:R-:W2:Y:S02]  /*0720*/  LDG.E.U8 R15, desc[UR6][R8.64] ;  /* 0x00000006080f7981 */ /* 0x008ea4000c1e1100 */
[----:B--2---:R-:W-:-:S05]  /*0730*/  IMAD.WIDE.U32 R14, R15, 0x4, R4 ;  /* 0x000000040f0e7825 */ /* 0x004fca00078e0004 */
[----:B------:R-:W2:Y:S02]  /*0740*/  LDG.E R10, desc[UR6][R14.64] ;  /* 0x000000060e0a7981 */ /* 0x000ea4000c1e1900 */
[----:B--2---:R-:W-:-:S05]  /*0750*/  VIADD R21, R10, 0x1 ;  /* 0x000000010a157836 */ /* 0x004fca0000000000 */
[----:B------:R1:W-:Y:S04]  /*0760*/  STG.E desc[UR6][R14.64], R21 ;  /* 0x000000150e007986 */ /* 0x0003e8000c101906 */
[----:B------:R-:W2:Y:S02]  /*0770*/  LDG.E.U8 R17, desc[UR6][R8.64+0x1] ;  /* 0x0000010608117981 */ /* 0x000ea4000c1e1100 */
[----:B--2---:R-:W-:-:S05]  /*0780*/  IMAD.WIDE.U32 R16, R17, 0x4, R4 ;  /* 0x0000000411107825 */ /* 0x004fca00078e0004 */
[----:B------:R-:W2:Y:S02]  /*0790*/  LDG.E R10, desc[UR6][R16.64] ;  /* 0x00000006100a7981 */ /* 0x000ea4000c1e1900 */
[----:B--2---:R-:W-:-:S05]  /*07a0*/  IADD3 R23, PT, PT, R10, 0x1, RZ ;  /* 0x000000010a177810 */ /* 0x004fca0007ffe0ff */
[----:B------:R2:W-:Y:S04]  /*07b0*/  STG.E desc[UR6][R16.64], R23 ;  /* 0x0000001710007986 */ /* 0x0005e8000c101906 */
[----:B------:R-:W3:Y:S02]  /*07c0*/  LDG.E.U8 R19, desc[UR6][R8.64+0x2] ;  /* 0x0000020608137981 */ /* 0x000ee4000c1e1100 */
[----:B---3--:R-:W-:-:S05]  /*07d0*/  IMAD.WIDE.U32 R18, R19, 0x4, R4 ;  /* 0x0000000413127825 */ /* 0x008fca00078e0004 */
[----:B------:R-:W3:Y:S02]  /*07e0*/  LDG.E R10, desc[UR6][R18.64] ;  /* 0x00000006120a7981 */ /* 0x000ee4000c1e1900 */
[----:B---3--:R-:W-:-:S05]  /*07f0*/  VIADD R25, R10, 0x1 ;  /* 0x000000010a197836 */ /* 0x008fca0000000000 */
[----:B------:R2:W-:Y:S04]  /*0800*/  STG.E desc[UR6][R18.64], R25 ;  /* 0x0000001912007986 */ /* 0x0005e8000c101906 */
[----:B-1----:R-:W3:Y:S02]  /*0810*/  LDG.E.U8 R15, desc[UR6][R8.64+0x3] ;  /* 0x00000306080f7981 */ /* 0x002ee4000c1e1100 */
[----:B---3--:R-:W-:-:S05]  /*0820*/  IMAD.WIDE.U32 R14, R15, 0x4, R4 ;  /* 0x000000040f0e7825 */ /* 0x008fca00078e0004 */
[----:B------:R-:W3:Y:S01]  /*0830*/  LDG.E R10, desc[UR6][R14.64] ;  /* 0x000000060e0a7981 */ /* 0x000ee2000c1e1900 */
[----:B------:R-:W-:-:S05]  /*0840*/  IADD3 R0, P1, PT, R0, 0x4, RZ ;  /* 0x0000000400007810 */ /* 0x000fca0007f3e0ff */
[----:B------:R-:W-:Y:S01]  /*0850*/  IMAD.X R13, RZ, RZ, R13, P1 ;  /* 0x000000ffff0d7224 */ /* 0x000fe200008e060d */
[----:B---3--:R-:W-:-:S05]  /*0860*/  IADD3 R21, PT, PT, R10, 0x1, RZ ;  /* 0x000000010a157810 */ /* 0x008fca0007ffe0ff */
[----:B------:R2:W-:Y:S02]  /*0870*/  STG.E desc[UR6][R14.64], R21 ;  /* 0x000000150e007986 */ /* 0x0005e4000c101906 */
.L_x_3:
[----:B------:R-:W-:Y:S05]  /*0880*/  @!P0 BRA `(.L_x_0) ;  /* 0x00000000008c8947 */ /* 0x000fea0003800000 */
[----:B------:R-:W-:-:S04]  /*0890*/  ISETP.NE.U32.AND P0, PT, R22, 0x1, PT ;  /* 0x000000011600780c */ /* 0x000fc80003f05070 */
[----:B------:R-:W-:-:S13]  /*08a0*/  ISETP.NE.AND.EX P0, PT, RZ, RZ, PT, P0 ;  /* 0x000000ffff00720c */ /* 0x000fda0003f05300 */
[----:B--23--:R-:W1:Y:S01]  /*08b0*/  @P0 LDC.64 R16, c[0x0][0x380] ;  /* 0x0000e000ff100b82 */ /* 0x00ce620000000a00 */
[----:B------:R-:W-:-:S05]  /*08c0*/  @P0 MOV R12, R0 ;  /* 0x00000000000c0202 */ /* 0x000fca0000000f00 */
[----:B------:R-:W-:-:S04]  /*08d0*/  @P0 IMAD.WIDE.U32 R8, R11, R6, R12 ;  /* 0x000000060b080225 */ /* 0x000fc800078e000c */
[----:B------:R-:W-:Y:S01]  /*08e0*/  @P0 IMAD R10, R11, R7, R9 ;  /* 0x000000070b0a0224 */ /* 0x000fe200078e0209 */
[----:B-1----:R-:W-:-:S05]  /*08f0*/  @P0 IADD3 R16, P1, PT, R8, R16, RZ ;  /* 0x0000001008100210 */ /* 0x002fca0007f3e0ff */
[----:B------:R-:W-:-:S05]  /*0900*/  @P0 IMAD.X R17, R10, 0x1, R17, P1 ;  /* 0x000000010a110824 */ /* 0x000fca00008e0611 */
[----:B------:R-:W2:Y:S02]  /*0910*/  @P0 LDG.E.U8 R9, desc[UR6][R16.64] ;  /* 0x0000000610090981 */ /* 0x000ea4000c1e1100 */
[----:B--2---:R-:W-:-:S05]  /*0920*/  @P0 IMAD.WIDE.U32 R8, R9, 0x4, R4 ;  /* 0x0000000409080825 */ /* 0x004fca00078e0004 */
[----:B------:R-:W2:Y:S02]  /*0930*/  @P0 LDG.E R10, desc[UR6][R8.64] ;  /* 0x00000006080a0981 */ /* 0x000ea4000c1e1900 */
[----:B--2---:R-:W-:-:S05]  /*0940*/  @P0 IADD3 R19, PT, PT, R10, 0x1, RZ ;  /* 0x000000010a130810 */ /* 0x004fca0007ffe0ff */
[----:B------:R1:W-:Y:S04]  /*0950*/  @P0 STG.E desc[UR6][R8.64], R19 ;  /* 0x0000001308000986 */ /* 0x0003e8000c101906 */
[----:B------:R-:W2:Y:S02]  /*0960*/  @P0 LDG.E.U8 R15, desc[UR6][R16.64+0x1] ;  /* 0x00000106100f0981 */ /* 0x000ea4000c1e1100 */
[----:B--2---:R-:W-:-:S05]  /*0970*/  @P0 IMAD.WIDE.U32 R14, R15, 0x4, R4 ;  /* 0x000000040f0e0825 */ /* 0x004fca00078e0004 */
[----:B------:R-:W2:Y:S01]  /*0980*/  @P0 LDG.E R10, desc[UR6][R14.64] ;  /* 0x000000060e0a0981 */ /* 0x000ea2000c1e1900 */
[----:B------:R-:W-:-:S04]  /*0990*/  @P0 IADD3 R0, P2, PT, R0, 0x2, RZ ;  /* 0x0000000200000810 */ /* 0x000fc80007f5e0ff */
[----:B------:R-:W-:Y:S01]  /*09a0*/  @P0 IADD3.X R13, PT, PT, RZ, R13, RZ, P2, !PT ;  /* 0x0000000dff0d0210 */ /* 0x000fe200017fe4ff */
[----:B--2---:R-:W-:Y:S01]  /*09b0*/  @P0 VIADD R21, R10, 0x1 ;  /* 0x000000010a150836 */ /* 0x004fe20000000000 */
[----:B------:R-:W-:-:S04]  /*09c0*/  LOP3.LUT R10, R6, 0x1, RZ, 0xc0, !PT ;  /* 0x00000001060a7812 */ /* 0x000fc800078ec0ff */
[----:B------:R1:W-:Y:S01]  /*09d0*/  @P0 STG.E desc[UR6][R14.64], R21 ;  /* 0x000000150e000986 */ /* 0x0003e2000c101906 */
[----:B------:R-:W-:-:S04]  /*09e0*/  ISETP.NE.U32.AND P1, PT, R10, 0x1, PT ;  /* 0x000000010a00780c */ /* 0x000fc80003f25070 */
[----:B------:R-:W-:-:S13]  /*09f0*/  ISETP.NE.U32.AND.EX P1, PT, RZ, RZ, PT, P1 ;  /* 0x000000ffff00720c */ /* 0x000fda0003f25110 */
[----:B-1----:R-:W-:Y:S05]  /*0a00*/  @P1 BRA `(.L_x_0) ;  /* 0x00000000002c1947 */ /* 0x002fea0003800000 */
[----:B------:R-:W1:Y:S01]  /*0a10*/  LDCU.64 UR4, c[0x0][0x380] ;  /* 0x00007000ff0477ac */ /* 0x000e620008000a00 */
[----:B------:R-:W-:-:S04]  /*0a20*/  IMAD.MOV.U32 R12, RZ, RZ, R0 ;  /* 0x000000ffff0c7224 */ /* 0x000fc800078e0000 */
[----:B------:R-:W-:-:S04]  /*0a30*/  IMAD.WIDE.U32 R8, R11, R6, R12 ;  /* 0x000000060b087225 */ /* 0x000fc800078e000c */
[----:B------:R-:W-:Y:S01]  /*0a40*/  IMAD R7, R11, R7, R9 ;  /* 0x000000070b077224 */ /* 0x000fe200078e0209 */
[----:B-1----:R-:W-:-:S04]  /*0a50*/  IADD3 R8, P0, PT, R8, UR4, RZ ;  /* 0x0000000408087c10 */ /* 0x002fc8000ff1e0ff */
[----:B------:R-:W-:-:S06]  /*0a60*/  IADD3.X R9, PT, PT, R7, UR5, RZ, P0, !PT ;  /* 0x0000000507097c10 */ /* 0x000fcc00087fe4ff */
[----:B------:R-:W0:Y:S02]  /*0a70*/  LDG.E.U8 R9, desc[UR6][R8.64] ;  /* 0x0000000608097981 */ /* 0x000e24000c1e1100 */
[----:B0-----:R-:W-:-:S05]  /*0a80*/  IMAD.WIDE.U32 R4, R9, 0x4, R4 ;  /* 0x0000000409047825 */ /* 0x001fca00078e0004 */
[----:B------:R-:W2:Y:S02]  /*0a90*/  LDG.E R0, desc[UR6][R4.64] ;  /* 0x0000000604007981 */ /* 0x000ea4000c1e1900 */
[----:B--2---:R-:W-:-:S05]  /*0aa0*/  IADD3 R7, PT, PT, R0, 0x1, RZ ;  /* 0x0000000100077810 */ /* 0x004fca0007ffe0ff */
[----:B------:R1:W-:Y:S02]  /*0ab0*/  STG.E desc[UR6][R4.64], R7 ;  /* 0x0000000704007986 */ /* 0x0003e4000c101906 */
.L_x_0:
[----:B------:R-:W-:Y:S01]  /*0ac0*/  BAR.SYNC.DEFER_BLOCKING 0x0 ;  /* 0x0000000000007b1d */ /* 0x000fe20000010000 */
[----:B------:R-:W-:-:S13]  /*0ad0*/  ISETP.GT.U32.AND P0, PT, R11, 0x19, PT ;  /* 0x000000190b00780c */ /* 0x000fda0003f04070 */
[----:B------:R-:W-:Y:S05]  /*0ae0*/  @P0 EXIT ;  /* 0x000000000000094d */ /* 0x000fea0003800000 */
[----:B01----:R-:W0:Y:S02]  /*0af0*/  LDC.64 R4, c[0x0][0x388] ;  /* 0x0000e200ff047b82 */ /* 0x003e240000000a00 */
[----:B0-----:R-:W-:-:S05]  /*0b00*/  IMAD.WIDE.U32 R4, R11, 0x4, R4 ;  /* 0x000000040b047825 */ /* 0x001fca00078e0004 */
[----:B------:R0:W5:Y:S01]  /*0b10*/  LDG.E R9, desc[UR6][R4.64] ;  /* 0x0000000604097981 */ /* 0x000162000c1e1900 */
[----:B------:R-:W-:Y:S01]  /*0b20*/  IMAD.WIDE.U32 R2, R11, 0x4, R2 ;  /* 0x000000040b027825 */ /* 0x000fe200078e0002 */
[----:B------:R-:W-:Y:S01]  /*0b30*/  UMOV UR5, 0x340 ;  /* 0x0000034000057882 */ /* 0x000fe20000000000 */
[----:B------:R-:W-:-:S05]  /*0b40*/  UMOV UR4, URZ ;  /* 0x000000ff00047c82 */ /* 0x000fca0008000000 */
.L_x_4:
[----:B------:R-:W-:-:S04]  /*0b50*/  IADD3 R6, P0, PT, R2, UR5, RZ ;  /* 0x0000000502067c10 */ /* 0x000fc8000ff1e0ff */
[----:B------:R-:W-:-:S05]  /*0b60*/  IADD3.X R7, PT, PT, R3, UR4, RZ, P0, !PT ;  /* 0x0000000403077c10 */ /* 0x000fca00087fe4ff */
[----:B----4-:R-:W4:Y:S02]  /*0b70*/  LDG.E R0, desc[UR6][R6.64+-0x340] ;  /* 0xfffcc00606007981 */ /* 0x010f24000c1e1900 */
[----:B----45:R-:W-:-:S05]  /*0b80*/  IMAD.IADD R9, R0, 0x1, R9 ;  /* 0x0000000100097824 */ /* 0x030fca00078e0209 */
[----:B------:R1:W-:Y:S04]  /*0b90*/  STG.E desc[UR6][R4.64], R9 ;  /* 0x0000000904007986 */ /* 0x0003e8000c101906 */
[----:B------:R-:W4:Y:S02]  /*0ba0*/  LDG.E R0, desc[UR6][R6.64+-0x2d8] ;  /* 0xfffd280606007981 */ /* 0x000f24000c1e1900 */
[----:B----4-:R-:W-:-:S05]  /*0bb0*/  IADD3 R11, PT, PT, R9, R0, RZ ;  /* 0x00000000090b7210 */ /* 0x010fca0007ffe0ff */
[----:B------:R4:W-:Y:S04]  /*0bc0*/  STG.E desc[UR6][R4.64], R11 ;  /* 0x0000000b04007986 */ /* 0x0009e8000c101906 */
[----:B------:R-:W2:Y:S02]  /*0bd0*/  LDG.E R0, desc[UR6][R6.64+-0x270] ;  /* 0xfffd900606007981 */ /* 0x000ea4000c1e1900 */
[----:B--2---:R-:W-:-:S05]  /*0be0*/  IMAD.IADD R13, R11, 0x1, R0 ;  /* 0x000000010b0d7824 */ /* 0x004fca00078e0200 */
[----:B------:R2:W-:Y:S04]  /*0bf0*/  STG.E desc[UR6][R4.64], R13 ;  /* 0x0000000d04007986 */ /* 0x0005e8000c101906 */
[----:B------:R-:W3:Y:S02]  /*0c00*/  LDG.E R0, desc[UR6][R6.64+-0x208] ;  /* 0xfffdf80606007981 */ /* 0x000ee4000c1e1900 */
[----:B---3--:R-:W-:-:S05]  /*0c10*/  IADD3 R15, PT, PT, R13, R0, RZ ;  /* 0x000000000d0f7210 */ /* 0x008fca0007ffe0ff */
[----:B------:R3:W-:Y:S04]  /*0c20*/  STG.E desc[UR6][R4.64], R15 ;  /* 0x0000000f04007986 */ /* 0x0007e8000c101906 */
[----:B------:R-:W1:Y:S02]  /*0c30*/  LDG.E R0, desc[UR6][R6.64+-0x1a0] ;  /* 0xfffe600606007981 */ /* 0x000e64000c1e1900 */
[----:B-1----:R-:W-:-:S05]  /*0c40*/  IMAD.IADD R9, R15, 0x1, R0 ;  /* 0x000000010f097824 */ /* 0x002fca00078e0200 */
        /* <DEDUP_REMOVED lines=156> */
[----:B------:R-:W-:Y:S04]  /*1610*/  STG.E desc[UR6][R4.64], R9 ;  /* 0x0000000904007986 */ /* 0x000fe8000c101906 */
        /* <DEDUP_REMOVED lines=9> */
[----:B------:R-:W3:Y:S02]  /*16b0*/  LDG.E R0, desc[UR6][R6.64+0x1520] ;  /* 0x0015200606007981 */ /* 0x000ee4000c1e1900 */
[----:B---3--:R-:W-:-:S05]  /*16c0*/  IMAD.IADD R17, R15, 0x1, R0 ;  /* 0x000000010f117824 */ /* 0x008fca00078e0200 */
[----:B------:R4:W-:Y:S04]  /*16d0*/  STG.E desc[UR6][R4.64], R17 ;  /* 0x0000001104007986 */ /* 0x0009e8000c101906 */
[----:B------:R-:W1:Y:S02]  /*16e0*/  LDG.E R0, desc[UR6][R6.64+0x1588] ;  /* 0x0015880606007981 */ /* 0x000e64000c1e1900 */
[----:B-1----:R-:W-:-:S05]  /*16f0*/  IADD3 R11, PT, PT, R17, R0, RZ ;  /* 0x00000000110b7210 */ /* 0x002fca0007ffe0ff */
[----:B------:R4:W-:Y:S04]  /*1700*/  STG.E desc[UR6][R4.64], R11 ;  /* 0x0000000b04007986 */ /* 0x0009e8000c101906 */
[----:B------:R-:W2:Y:S02]  /*1710*/  LDG.E R0, desc[UR6][R6.64+0x15f0] ;  /* 0x0015f00606007981 */ /* 0x000ea4000c1e1900 */
[----:B--2---:R-:W-:-:S05]  /*1720*/  IMAD.IADD R13, R11, 0x1, R0 ;  /* 0x000000010b0d7824 */ /* 0x004fca00078e0200 */
[----:B------:R4:W-:Y:S04]  /*1730*/  STG.E desc[UR6][R4.64], R13 ;  /* 0x0000000d04007986 */ /* 0x0009e8000c101906 */
[----:B------:R-:W2:Y:S01]  /*1740*/  LDG.E R0, desc[UR6][R6.64+0x1658] ;  /* 0x0016580606007981 */ /* 0x000ea2000c1e1900 */
[----:B------:R-:W-:-:S04]  /*1750*/  UIADD3 UR5, UP1, UPT, UR5, 0x1a00, URZ ;  /* 0x00001a0005057890 */ /* 0x000fc8000ff3e0ff */
[----:B------:R-:W-:Y:S02]  /*1760*/  UISETP.NE.U32.AND UP0, UPT, UR5, 0xb940, UPT ;  /* 0x0000b9400500788c */ /* 0x000fe4000bf05070 */
[----:B------:R-:W-:-:S04]  /*1770*/  UIADD3.X UR4, UPT, UPT, URZ, UR4, URZ, UP1, !UPT ;  /* 0x00000004ff047290 */ /* 0x000fc80008ffe4ff */
[----:B------:R-:W-:Y:S01]  /*1780*/  UISETP.NE.AND.EX UP0, UPT, UR4, URZ, UPT, UP0 ;  /* 0x000000ff0400728c */ /* 0x000fe2000bf05300 */
[----:B--2---:R-:W-:-:S05]  /*1790*/  IADD3 R9, PT, PT, R13, R0, RZ ;  /* 0x000000000d097210 */ /* 0x004fca0007ffe0ff */
[----:B------:R4:W-:Y:S03]  /*17a0*/  STG.E desc[UR6][R4.64], R9 ;  /* 0x0000000904007986 */ /* 0x0009e6000c101906 */
[----:B------:R-:W-:Y:S05]  /*17b0*/  BRA.U UP0, `(.L_x_4) ;  /* 0xfffffff100e47547 */ /* 0x000fea000b83ffff */
[----:B------:R-:W-:Y:S05]  /*17c0*/  EXIT ;  /* 0x000000000000794d */ /* 0x000fea0003800000 */
.L_x_5:
[----:B------:R-:W-:-:S00]  /*17d0*/  BRA `(.L_x_5) ;  /* 0xfffffffc00fc7947 */ /* 0x000fc0000383ffff */
[----:B------:R-:W-:-:S00]  /*17e0*/  NOP ;  /* 0x0000000000007918 */ /* 0x000fc00000000000 */
        /* <DEDUP_REMOVED lines=9> */
.L_x_15:


//--------------------- .text._Z18countLettersSharedPhPjm --------------------------
	.section	.text._Z18countLettersSharedPhPjm,"ax",@progbits
	.align	128
        .global         _Z18countLettersSharedPhPjm
        .type           _Z18countLettersSharedPhPjm,@function
        .size           _Z18countLettersSharedPhPjm,(.L_x_16 - _Z18countLettersSharedPhPjm)
        .other          _Z18countLettersSharedPhPjm,@"STO_CUDA_ENTRY STV_DEFAULT"
_Z18countLettersSharedPhPjm:
.text._Z18countLettersSharedPhPjm:
[----:B------:R-:W-:Y:S01]  /*0000*/  LDC R1, c[0x0][0x37c] ;  /* 0x0000df00ff017b82 */ /* 0x000fe20000000800 */
[----:B------:R-:W0:Y:S01]  /*0010*/  S2R R2, SR_CgaCtaId ;  /* 0x0000000000027919 */ /* 0x000e220000008800 */
[----:B------:R-:W-:Y:S01]  /*0020*/  MOV R5, 0x400 ;  /* 0x0000040000057802 */ /* 0x000fe20000000f00 */
[----:B------:R-:W1:Y:S01]  /*0030*/  LDCU.64 UR12, c[0x0][0x390] ;  /* 0x00007200ff0c77ac */ /* 0x000e620008000a00 */
[----:B------:R-:W2:Y:S01]  /*0040*/  S2R R0, SR_TID.X ;  /* 0x0000000000007919 */ /* 0x000ea20000002100 */
[----:B------:R-:W3:Y:S01]  /*0050*/  LDCU.64 UR8, c[0x0][0x358] ;  /* 0x00006b00ff0877ac */ /* 0x000ee20008000a00 */
[----:B-1----:R-:W-:-:S04]  /*0060*/  UISETP.NE.U32.AND UP0, UPT, UR12, URZ, UPT ;  /* 0x000000ff0c00728c */ /* 0x002fc8000bf05070 */
[----:B------:R-:W-:Y:S01]  /*0070*/  UISETP.NE.AND.EX UP0, UPT, UR13, URZ, UPT, UP0 ;  /* 0x000000ff0d00728c */ /* 0x000fe2000bf05300 */
[----:B0-----:R-:W-:-:S05]  /*0080*/  LEA R5, R2, R5, 0x18 ;  /* 0x0000000502057211 */ /* 0x001fca00078ec0ff */
[----:B--2---:R-:W-:-:S05]  /*0090*/  IMAD R4, R0, 0x68, R5 ;  /* 0x0000006800047824 */ /* 0x004fca00078e0205 */
[----:B------:R0:W-:Y:S04]  /*00a0*/  STS.64 [R4], RZ ;  /* 0x000000ff04007388 */ /* 0x0001e80000000a00 */
[----:B------:R0:W-:Y:S04]  /*00b0*/  STS.64 [R4+0x8], RZ ;  /* 0x000008ff04007388 */ /* 0x0001e80000000a00 */
        /* <DEDUP_REMOVED lines=10> */
[----:B------:R0:W-:Y:S01]  /*0160*/  STS.64 [R4+0x60], RZ ;  /* 0x000060ff04007388 */ /* 0x0001e20000000a00 */
[----:B------:R-:W-:Y:S06]  /*0170*/  BAR.SYNC.DEFER_BLOCKING 0x0 ;  /* 0x0000000000007b1d */ /* 0x000fec0000010000 */
[----:B---3--:R-:W-:Y:S05]  /*0180*/  BRA.U !UP0, `(.L_x_6) ;  /* 0x0000000d08687547 */ /* 0x008fea000b800000 */
[----:B------:R-:W-:Y:S02]  /*0190*/  UISETP.GE.U32.AND UP1, UPT, UR12, 0x10, UPT ;  /* 0x000000100c00788c */ /* 0x000fe4000bf26070 */
[----:B------:R-:W-:Y:S02]  /*01a0*/  ULOP3.LUT UR10, UR12, 0xf, URZ, 0xc0, !UPT ;  /* 0x0000000f0c0a7892 */ /* 0x000fe4000f8ec0ff */
[----:B------:R-:W-:Y:S02]  /*01b0*/  UISETP.GE.U32.AND.EX UP1, UPT, UR13, URZ, UPT, UP1 ;  /* 0x000000ff0d00728c */ /* 0x000fe4000bf26110 */
[----:B------:R-:W-:Y:S01]  /*01c0*/  UISETP.NE.U32.AND UP0, UPT, UR10, URZ, UPT ;  /* 0x000000ff0a00728c */ /* 0x000fe2000bf05070 */
[----:B------:R-:W-:Y:S01]  /*01d0*/  UMOV UR5, URZ ;  /* 0x000000ff00057c82 */ /* 0x000fe20008000000 */
[----:B------:R-:W-:Y:S02]  /*01e0*/  UMOV UR6, URZ ;  /* 0x000000ff00067c82 */ /* 0x000fe40008000000 */
[----:B------:R-:W-:-:S03]  /*01f0*/  UISETP.NE.AND.EX UP0, UPT, URZ, URZ, UPT, UP0 ;  /* 0x000000ffff00728c */ /* 0x000fc6000bf05300 */
[----:B------:R-:W-:Y:S08]  /*0200*/  BRA.U !UP1, `(.L_x_7) ;  /* 0x0000000509807547 */ /* 0x000ff0000b800000 */
[----:B------:R-:W1:Y:S01]  /*0210*/  LDC.64 R2, c[0x0][0x380] ;  /* 0x0000e000ff027b82 */ /* 0x000e620000000a00 */
[----:B------:R-:W2:Y:S01]  /*0220*/  LDCU UR6, c[0x0][0x394] ;  /* 0x00007280ff0677ac */ /* 0x000ea20008000800 */
[----:B------:R-:W-:-:S07]  /*0230*/  ULOP3.LUT UR5, UR12, 0xfffffff0, URZ, 0xc0, !UPT ;  /* 0xfffffff00c057892 */ /* 0x000fce000f8ec0ff */
[----:B------:R-:W-:Y:S01]  /*0240*/  UMOV UR4, UR5 ;  /* 0x0000000500047c82 */ /* 0x000fe20008000000 */
[----:B--2---:R-:W-:Y:S01]  /*0250*/  UMOV UR7, UR6 ;  /* 0x0000000600077c82 */ /* 0x004fe20008000000 */
[----:B-1----:R-:W-:-:S04]  /*0260*/  IMAD.WIDE.U32 R2, R0, UR12, R2 ;  /* 0x0000000c00027c25 */ /* 0x002fc8000f8e0002 */
[----:B------:R-:W-:Y:S01]  /*0270*/  IMAD R3, R0, UR13, R3 ;  /* 0x0000000d00037c24 */ /* 0x000fe2000f8e0203 */
[----:B------:R-:W-:-:S05]  /*0280*/  IADD3 R2, P0, PT, R2, 0x7, RZ ;  /* 0x0000000702027810 */ /* 0x000fca0007f1e0ff */
[----:B------:R-:W-:-:S08]  /*0290*/  IMAD.X R3, RZ, RZ, R3, P0 ;  /* 0x000000ffff037224 */ /* 0x000fd000000e0603 */
.L_x_8:
[----:B------:R-:W2:Y:S04]  /*02a0*/  LDG.E.U8 R9, desc[UR8][R2.64+-0x7] ;  /* 0xfffff90802097981 */ /* 0x000ea8000c1e1100 */
[----:B-1----:R-:W3:Y:S04]  /*02b0*/  LDG.E.U8 R13, desc[UR8][R2.64+-0x6] ;  /* 0xfffffa08020d7981 */ /* 0x002ee8000c1e1100 */
[----:B------:R-:W4:Y:S04]  /*02c0*/  LDG.E.U8 R15, desc[UR8][R2.64+-0x5] ;  /* 0xfffffb08020f7981 */ /* 0x000f28000c1e1100 */
[----:B------:R-:W5:Y:S04]  /*02d0*/  LDG.E.U8 R23, desc[UR8][R2.64+-0x4] ;  /* 0xfffffc0802177981 */ /* 0x000f68000c1e1100 */
[----:B------:R-:W4:Y:S04]  /*02e0*/  LDG.E.U8 R25, desc[UR8][R2.64+-0x3] ;  /* 0xfffffd0802197981 */ /* 0x000f28000c1e1100 */
[----:B------:R-:W4:Y:S04]  /*02f0*/  LDG.E.U8 R11, desc[UR8][R2.64+-0x2] ;  /* 0xfffffe08020b7981 */ /* 0x000f28000c1e1100 */
[----:B------:R-:W4:Y:S01]  /*0300*/  LDG.E.U8 R7, desc[UR8][R2.64+-0x1] ;  /* 0xffffff0802077981 */ /* 0x000f22000c1e1100 */
[----:B--2---:R-:W-:-:S03]  /*0310*/  IMAD R6, R9, 0x4, R4 ;  /* 0x0000000409067824 */ /* 0x004fc600078e0204 */
[----:B------:R-:W2:Y:S04]  /*0320*/  LDG.E.U8 R9, desc[UR8][R2.64] ;  /* 0x0000000802097981 */ /* 0x000ea8000c1e1100 */
[----:B------:R-:W1:Y:S02]  /*0330*/  LDS R8, [R6] ;  /* 0x0000000006087984 */ /* 0x000e640000000800 */
[----:B-1----:R-:W-:Y:S02]  /*0340*/  VIADD R17, R8, 0x1 ;  /* 0x0000000108117836 */ /* 0x002fe40000000000 */
[--C-:B---3--:R-:W-:Y:S02]  /*0350*/  IMAD R8, R13, 0x4, R4.reuse ;  /* 0x000000040d087824 */ /* 0x108fe400078e0204 */
[----:B------:R-:W3:Y:S04]  /*0360*/  LDG.E.U8 R13, desc[UR8][R2.64+0x1] ;  /* 0x00000108020d7981 */ /* 0x000ee8000c1e1100 */
[----:B------:R1:W-:Y:S04]  /*0370*/  STS [R6], R17 ;  /* 0x0000001106007388 */ /* 0x0003e80000000800 */
[----:B------:R-:W0:Y:S01]  /*0380*/  LDS R10, [R8] ;  /* 0x00000000080a7984 */ /* 0x000e220000000800 */
[----:B-----5:R-:W-:-:S03]  /*0390*/  IMAD R23, R23, 0x4, R4 ;  /* 0x0000000417177824 */ /* 0x020fc600078e0204 */
[----:B-1----:R-:W5:Y:S01]  /*03a0*/  LDG.E.U8 R17, desc[UR8][R2.64+0x3] ;  /* 0x0000030802117981 */ /* 0x002f62000c1e1100 */
[----:B0-----:R-:W-:Y:S02]  /*03b0*/  VIADD R19, R10, 0x1 ;  /* 0x000000010a137836 */ /* 0x001fe40000000000 */
[--C-:B----4-:R-:W-:Y:S02]  /*03c0*/  IMAD R10, R15, 0x4, R4.reuse ;  /* 0x000000040f0a7824 */ /* 0x110fe400078e0204 */
[----:B------:R-:W4:Y:S04]  /*03d0*/  LDG.E.U8 R15, desc[UR8][R2.64+0x2] ;  /* 0x00000208020f7981 */ /* 0x000f28000c1e1100 */
[----:B------:R0:W-:Y:S04]  /*03e0*/  STS [R8], R19 ;  /* 0x0000001308007388 */ /* 0x0001e80000000800 */
[----:B------:R-:W1:Y:S01]  /*03f0*/  LDS R12, [R10] ;  /* 0x000000000a0c7984 */ /* 0x000e620000000800 */
[----:B------:R-:W-:-:S03]  /*0400*/  IMAD R25, R25, 0x4, R4 ;  /* 0x0000000419197824 */ /* 0x000fc600078e0204 */
[----:B0-----:R-:W5:Y:S01]  /*0410*/  LDG.E.U8 R19, desc[UR8][R2.64+0x4] ;  /* 0x0000040802137981 */ /* 0x001f62000c1e1100 */
[----:B-1----:R-:W-:-:S05]  /*0420*/  VIADD R21, R12, 0x1 ;  /* 0x000000010c157836 */ /* 0x002fca0000000000 */
[----:B------:R-:W-:Y:S04]  /*0430*/  STS [R10], R21 ;  /* 0x000000150a007388 */ /* 0x000fe80000000800 */
[----:B------:R-:W0:Y:S02]  /*0440*/  LDS R6, [R23] ;  /* 0x0000000017067984 */ /* 0x000e240000000800 */
[----:B0-----:R-:W-:-:S05]  /*0450*/  IADD3 R6, PT, PT, R6, 0x1, RZ ;  /* 0x0000000106067810 */ /* 0x001fca0007ffe0ff */
[----:B------:R-:W-:Y:S04]  /*0460*/  STS [R23], R6 ;  /* 0x0000000617007388 */ /* 0x000fe80000000800 */
[----:B------:R-:W0:Y:S01]  /*0470*/  LDS R8, [R25] ;  /* 0x0000000019087984 */ /* 0x000e220000000800 */
[----:B------:R-:W-:-:S03]  /*0480*/  IMAD R12, R11, 0x4, R4 ;  /* 0x000000040b0c7824 */ /* 0x000fc600078e0204 */
[----:B------:R-:W5:Y:S01]  /*0490*/  LDG.E.U8 R11, desc[UR8][R2.64+0x5] ;  /* 0x00000508020b7981 */ /* 0x000f62000c1e1100 */
[----:B0-----:R-:W-:-:S05]  /*04a0*/  VIADD R8, R8, 0x1 ;  /* 0x0000000108087836 */ /* 0x001fca0000000000 */
[----:B------:R-:W-:Y:S04]  /*04b0*/  STS [R25], R8 ;  /* 0x0000000819007388 */ /* 0x000fe80000000800 */
[----:B------:R-:W0:Y:S02]  /*04c0*/  LDS R10, [R12] ;  /* 0x000000000c0a7984 */ /* 0x000e240000000800 */
[----:B0-----:R-:W-:Y:S02]  /*04d0*/  VIADD R21, R10, 0x1 ;  /* 0x000000010a157836 */ /* 0x001fe40000000000 */
[----:B------:R-:W-:Y:S02]  /*04e0*/  IMAD R10, R7, 0x4, R4 ;  /* 0x00000004070a7824 */ /* 0x000fe400078e0204 */
[----:B------:R-:W5:Y:S04]  /*04f0*/  LDG.E.U8 R7, desc[UR8][R2.64+0x6] ;  /* 0x0000060802077981 */ /* 0x000f68000c1e1100 */
[----:B------:R-:W-:Y:S04]  /*0500*/  STS [R12], R21 ;  /* 0x000000150c007388 */ /* 0x000fe80000000800 */
[----:B------:R-:W0:Y:S02]  /*0510*/  LDS R6, [R10] ;  /* 0x000000000a067984 */ /* 0x000e240000000800 */
[----:B0-----:R-:W-:-:S02]  /*0520*/  VIADD R23, R6, 0x1 ;  /* 0x0000000106177836 */ /* 0x001fc40000000000 */
[--C-:B--2---:R-:W-:Y:S02]  /*0530*/  IMAD R6, R9, 0x4, R4.reuse ;  /* 0x0000000409067824 */ /* 0x104fe400078e0204 */
[----:B------:R-:W2:Y:S04]  /*0540*/  LDG.E.U8 R9, desc[UR8][R2.64+0x7] ;  /* 0x0000070802097981 */ /* 0x000ea8000c1e1100 */
[----:B------:R-:W-:Y:S04]  /*0550*/  STS [R10], R23 ;  /* 0x000000170a007388 */ /* 0x000fe80000000800 */
[----:B------:R-:W0:Y:S02]  /*0560*/  LDS R8, [R6] ;  /* 0x0000000006087984 */ /* 0x000e240000000800 */
[----:B0-----:R-:W-:Y:S01]  /*0570*/  IADD3 R25, PT, PT, R8, 0x1, RZ ;  /* 0x0000000108197810 */ /* 0x001fe20007ffe0ff */
[----:B---3--:R-:W-:-:S02]  /*0580*/  IMAD R8, R13, 0x4, R4 ;  /* 0x000000040d087824 */ /* 0x008fc400078e0204 */
[----:B------:R-:W3:Y:S04]  /*0590*/  LDG.E.U8 R13, desc[UR8][R2.64+0x8] ;  /* 0x00000808020d7981 */ /* 0x000ee8000c1e1100 */
[----:B------:R-:W-:Y:S04]  /*05a0*/  STS [R6], R25 ;  /* 0x0000001906007388 */ /* 0x000fe80000000800 */
[----:B------:R-:W0:Y:S01]  /*05b0*/  LDS R12, [R8] ;  /* 0x00000000080c7984 */ /* 0x000e220000000800 */
[----:B----4-:R-:W-:Y:S02]  /*05c0*/  IMAD R15, R15, 0x4, R4 ;  /* 0x000000040f0f7824 */ /* 0x010fe400078e0204 */
[----:B0-----:R-:W-:-:S05]  /*05d0*/  VIADD R21, R12, 0x1 ;  /* 0x000000010c157836 */ /* 0x001fca0000000000 */
[----:B------:R-:W-:Y:S04]  /*05e0*/  STS [R8], R21 ;  /* 0x0000001508007388 */ /* 0x000fe80000000800 */
[----:B------:R-:W0:Y:S01]  /*05f0*/  LDS R10, [R15] ;  /* 0x000000000f0a7984 */ /* 0x000e220000000800 */
[----:B-----5:R-:W-:Y:S02]  /*0600*/  IMAD R17, R17, 0x4, R4 ;  /* 0x0000000411117824 */ /* 0x020fe400078e0204 */
[----:B0-----:R-:W-:-:S05]  /*0610*/  VIADD R10, R10, 0x1 ;  /* 0x000000010a0a7836 */ /* 0x001fca0000000000 */
[----:B------:R-:W-:Y:S04]  /*0620*/  STS [R15], R10 ;  /* 0x0000000a0f007388 */ /* 0x000fe80000000800 */
[----:B------:R-:W0:Y:S01]  /*0630*/  LDS R12, [R17] ;  /* 0x00000000110c7984 */ /* 0x000e220000000800 */
[----:B------:R-:W-:Y:S02]  /*0640*/  IMAD R19, R19, 0x4, R4 ;  /* 0x0000000413137824 */ /* 0x000fe400078e0204 */
[----:B0-----:R-:W-:-:S05]  /*0650*/  VIADD R12, R12, 0x1 ;  /* 0x000000010c0c7836 */ /* 0x001fca0000000000 */
[----:B------:R-:W-:Y:S04]  /*0660*/  STS [R17], R12 ;  /* 0x0000000c11007388 */ /* 0x000fe80000000800 */
[----:B------:R-:W0:Y:S01]  /*0670*/  LDS R6, [R19] ;  /* 0x0000000013067984 */ /* 0x000e220000000800 */
[----:B------:R-:W-:Y:S01]  /*0680*/  IMAD R11, R11, 0x4, R4 ;  /* 0x000000040b0b7824 */ /* 0x000fe200078e0204 */
[----:B0-----:R-:W-:-:S05]  /*0690*/  IADD3 R6, PT, PT, R6, 0x1, RZ ;  /* 0x0000000106067810 */ /* 0x001fca0007ffe0ff */
[----:B------:R-:W-:Y:S04]  /*06a0*/  STS [R19], R6 ;  /* 0x0000000613007388 */ /* 0x000fe80000000800 */
[----:B------:R-:W0:Y:S01]  /*06b0*/  LDS R8, [R11] ;  /* 0x000000000b087984 */ /* 0x000e220000000800 */
[----:B------:R-:W-:Y:S02]  /*06c0*/  IMAD R7, R7, 0x4, R4 ;  /* 0x0000000407077824 */ /* 0x000fe400078e0204 */
[----:B0-----:R-:W-:-:S05]  /*06d0*/  VIADD R8, R8, 0x1 ;  /* 0x0000000108087836 */ /* 0x001fca0000000000 */
[----:B------:R-:W-:Y:S04]  /*06e0*/  STS [R11], R8 ;  /* 0x000000080b007388 */ /* 0x000fe80000000800 */
[----:B------:R-:W0:Y:S01]  /*06f0*/  LDS R10, [R7] ;  /* 0x00000000070a7984 */ /* 0x000e220000000800 */
[----:B--2---:R-:W-:Y:S02]  /*0700*/  IMAD R9, R9, 0x4, R4 ;  /* 0x0000000409097824 */ /* 0x004fe400078e0204 */
[----:B0-----:R-:W-:-:S05]  /*0710*/  VIADD R10, R10, 0x1 ;  /* 0x000000010a0a7836 */ /* 0x001fca0000000000 */
[----:B------:R-:W-:Y:S04]  /*0720*/  STS [R7], R10 ;  /* 0x0000000a07007388 */ /* 0x000fe80000000800 */
[----:B------:R-:W0:Y:S01]  /*0730*/  LDS R12, [R9] ;  /* 0x00000000090c7984 */ /* 0x000e220000000800 */
[----:B---3--:R-:W-:Y:S02]  /*0740*/  IMAD R13, R13, 0x4, R4 ;  /* 0x000000040d0d7824 */ /* 0x008fe400078e0204 */
[----:B0-----:R-:W-:-:S05]  /*0750*/  VIADD R12, R12, 0x1 ;  /* 0x000000010c0c7836 */ /* 0x001fca0000000000 */
[----:B------:R-:W-:Y:S04]  /*0760*/  STS [R9], R12 ;  /* 0x0000000c09007388 */ /* 0x000fe80000000800 */
[----:B------:R-:W0:Y:S01]  /*0770*/  LDS R6, [R13] ;  /* 0x000000000d067984 */ /* 0x000e220000000800 */
[----:B------:R-:W-:-:S04]  /*0780*/  UIADD3 UR4, UP1, UPT, UR4, -0x10, URZ ;  /* 0xfffffff004047890 */ /* 0x000fc8000ff3e0ff */
[----:B------:R-:W-:Y:S02]  /*0790*/  UIADD3.X UR7, UPT, UPT, UR7, -0x1, URZ, UP1, !UPT ;  /* 0xffffffff07077890 */ /* 0x000fe40008ffe4ff */
[----:B------:R-:W-:-:S04]  /*07a0*/  UISETP.NE.U32.AND UP1, UPT, UR4, URZ, UPT ;  /* 0x000000ff0400728c */ /* 0x000fc8000bf25070 */
[----:B------:R-:W-:Y:S01]  /*07b0*/  UISETP.NE.AND.EX UP1, UPT, UR7, URZ, UPT, UP1 ;  /* 0x000000ff0700728c */ /* 0x000fe2000bf25310 */
[----:B------:R-:W-:Y:S02]  /*07c0*/  IADD3 R2, P0, PT, R2, 0x10, RZ ;  /* 0x0000001002027810 */ /* 0x000fe40007f1e0ff */
[----:B0-----:R-:W-:-:S05]  /*07d0*/  IADD3 R6, PT, PT, R6, 0x1, RZ ;  /* 0x0000000106067810 */ /* 0x001fca0007ffe0ff */
[----:B------:R1:W-:Y:S01]  /*07e0*/  STS [R13], R6 ;  /* 0x000000060d007388 */ /* 0x0003e20000000800 */
[----:B------:R-:W-:Y:S01]  /*07f0*/  IMAD.X R3, RZ, RZ, R3, P0 ;  /* 0x000000ffff037224 */ /* 0x000fe200000e0603 */
[----:B------:R-:W-:Y:S06]  /*0800*/  BRA.U UP1, `(.L_x_8) ;  /* 0xfffffff901a47547 */ /* 0x000fec000b83ffff */
.L_x_7:
[----:B------:R-:W-:Y:S05]  /*0810*/  BRA.U !UP0, `(.L_x_6) ;  /* 0x0000000508c47547 */ /* 0x000fea000b800000 */
[----:B------:R-:W-:Y:S02]  /*0820*/  UISETP.GE.U32.AND UP1, UPT, UR10, 0x8, UPT ;  /* 0x000000080a00788c */ /* 0x000fe4000bf26070 */
[----:B------:R-:W-:Y:S02]  /*0830*/  ULOP3.LUT UR4, UR12, 0x7, URZ, 0xc0, !UPT ;  /* 0x000000070c047892 */ /* 0x000fe4000f8ec0ff */
[----:B------:R-:W-:Y:S02]  /*0840*/  UISETP.GE.U32.AND.EX UP1, UPT, URZ, URZ, UPT, UP1 ;  /* 0x000000ffff00728c */ /* 0x000fe4000bf26110 */
[----:B------:R-:W-:-:S04]  /*0850*/  UISETP.NE.U32.AND UP0, UPT, UR4, URZ, UPT ;  /* 0x000000ff0400728c */ /* 0x000fc8000bf05070 */
[----:B------:R-:W-:-:S03]  /*0860*/  UISETP.NE.AND.EX UP0, UPT, URZ, URZ, UPT, UP0 ;  /* 0x000000ffff00728c */ /* 0x000fc6000bf05300 */
[----:B------:R-:W-:Y:S08]  /*0870*/  BRA.U !UP1, `(.L_x_9) ;  /* 0x0000000109c47547 */ /* 0x000ff0000b800000 */
[----:B------:R-:W2:Y:S01]  /*0880*/  LDCU.64 UR10, c[0x0][0x380] ;  /* 0x00007000ff0a77ac */ /* 0x000ea20008000a00 */
[----:B------:R-:W-:Y:S02]  /*0890*/  IMAD.U32 R8, RZ, RZ, UR5 ;  /* 0x00000005ff087e24 */ /* 0x000fe4000f8e00ff */
[----:B------:R-:W-:Y:S02]  /*08a0*/  IMAD.U32 R9, RZ, RZ, UR6 ;  /* 0x00000006ff097e24 */ /* 0x000fe4000f8e00ff */
[----:B------:R-:W-:-:S04]  /*08b0*/  IMAD.WIDE.U32 R8, R0, UR12, R8 ;  /* 0x0000000c00087c25 */ /* 0x000fc8000f8e0008 */
[----:B------:R-:W-:Y:S01]  /*08c0*/  IMAD R2, R0, UR13, R9 ;  /* 0x0000000d00027c24 */ /* 0x000fe2000f8e0209 */
[----:B--2---:R-:W-:-:S04]  /*08d0*/  IADD3 R8, P0, PT, R8, UR10, RZ ;  /* 0x0000000a08087c10 */ /* 0x004fc8000ff1e0ff */
[----:B------:R-:W-:-:S05]  /*08e0*/  IADD3.X R9, PT, PT, R2, UR11, RZ, P0, !PT ;  /* 0x0000000b02097c10 */ /* 0x000fca00087fe4ff */
[----:B------:R-:W2:Y:S04]  /*08f0*/  LDG.E.U8 R7, desc[UR8][R8.64] ;  /* 0x0000000808077981 */ /* 0x000ea8000c1e1100 */
[----:B-1----:R-:W3:Y:S04]  /*0900*/  LDG.E.U8 R13, desc[UR8][R8.64+0x1] ;  /* 0x00000108080d7981 */ /* 0x002ee8000c1e1100 */
[----:B------:R-:W4:Y:S04]  /*0910*/  LDG.E.U8 R15, desc[UR8][R8.64+0x2] ;  /* 0x00000208080f7981 */ /* 0x000f28000c1e1100 */
[----:B------:R-:W5:Y:S04]  /*0920*/  LDG.E.U8 R17, desc[UR8][R8.64+0x3] ;  /* 0x0000030808117981 */ /* 0x000f68000c1e1100 */
[----:B------:R-:W5:Y:S04]  /*0930*/  LDG.E.U8 R19, desc[UR8][R8.64+0x4] ;  /* 0x0000040808137981 */ /* 0x000f68000c1e1100 */
[----:B------:R-:W5:Y:S04]  /*0940*/  LDG.E.U8 R21, desc[UR8][R8.64+0x5] ;  /* 0x0000050808157981 */ /* 0x000f68000c1e1100 */
[----:B------:R-:W5:Y:S01]  /*0950*/  LDG.E.U8 R3, desc[UR8][R8.64+0x6] ;  /* 0x0000060808037981 */ /* 0x000f62000c1e1100 */
[----:B--2---:R-:W-:-:S03]  /*0960*/  IMAD R2, R7, 0x4, R4 ;  /* 0x0000000407027824 */ /* 0x004fc600078e0204 */
[----:B------:R1:W2:Y:S04]  /*0970*/  LDG.E.U8 R7, desc[UR8][R8.64+0x7] ;  /* 0x0000070808077981 */ /* 0x0002a8000c1e1100 */
[----:B------:R-:W0:Y:S01]  /*0980*/  LDS R6, [R2] ;  /* 0x0000000002067984 */ /* 0x000e220000000800 */
[----:B---3--:R-:W-:Y:S02]  /*0990*/  IMAD R13, R13, 0x4, R4 ;  /* 0x000000040d0d7824 */ /* 0x008fe400078e0204 */
[----:B0-----:R-:W-:-:S05]  /*09a0*/  VIADD R11, R6, 0x1 ;  /* 0x00000001060b7836 */ /* 0x001fca0000000000 */
[----:B------:R-:W-:Y:S04]  /*09b0*/  STS [R2], R11 ;  /* 0x0000000b02007388 */ /* 0x000fe80000000800 */
[----:B------:R-:W0:Y:S01]  /*09c0*/  LDS R6, [R13] ;  /* 0x000000000d067984 */ /* 0x000e220000000800 */
[----:B----4-:R-:W-:Y:S01]  /*09d0*/  LEA R15, R15, R4, 0x2 ;  /* 0x000000040f0f7211 */ /* 0x010fe200078e10ff */
[----:B0-----:R-:W-:-:S05]  /*09e0*/  VIADD R6, R6, 0x1 ;  /* 0x0000000106067836 */ /* 0x001fca0000000000 */
[----:B------:R-:W-:Y:S04]  /*09f0*/  STS [R13], R6 ;  /* 0x000000060d007388 */ /* 0x000fe80000000800 */
[----:B------:R-:W0:Y:S01]  /*0a00*/  LDS R10, [R15] ;  /* 0x000000000f0a7984 */ /* 0x000e220000000800 */
[----:B-----5:R-:W-:Y:S02]  /*0a10*/  IMAD R17, R17, 0x4, R4 ;  /* 0x0000000411117824 */ /* 0x020fe400078e0204 */
[----:B0-----:R-:W-:-:S05]  /*0a20*/  VIADD R10, R10, 0x1 ;  /* 0x000000010a0a7836 */ /* 0x001fca0000000000 */
[----:B------:R-:W-:Y:S04]  /*0a30*/  STS [R15], R10 ;  /* 0x0000000a0f007388 */ /* 0x000fe80000000800 */
[----:B-1----:R-:W0:Y:S01]  /*0a40*/  LDS R8, [R17] ;  /* 0x0000000011087984 */ /* 0x002e220000000800 */
[----:B------:R-:W-:Y:S02]  /*0a50*/  IMAD R19, R19, 0x4, R4 ;  /* 0x0000000413137824 */ /* 0x000fe400078e0204 */
[----:B0-----:R-:W-:-:S05]  /*0a60*/  VIADD R8, R8, 0x1 ;  /* 0x0000000108087836 */ /* 0x001fca0000000000 */
[----:B------:R-:W-:Y:S04]  /*0a70*/  STS [R17], R8 ;  /* 0x0000000811007388 */ /* 0x000fe80000000800 */
[----:B------:R-:W0:Y:S01]  /*0a80*/  LDS R2, [R19] ;  /* 0x0000000013027984 */ /* 0x000e220000000800 */
[----:B------:R-:W-:Y:S02]  /*0a90*/  IMAD R21, R21, 0x4, R4 ;  /* 0x0000000415157824 */ /* 0x000fe400078e0204 */
[----:B0-----:R-:W-:-:S05]  /*0aa0*/  VIADD R2, R2, 0x1 ;  /* 0x0000000102027836 */ /* 0x001fca0000000000 */
[----:B------:R-:W-:Y:S04]  /*0ab0*/  STS [R19], R2 ;  /* 0x0000000213007388 */ /* 0x000fe80000000800 */
[----:B------:R-:W0:Y:S01]  /*0ac0*/  LDS R6, [R21] ;  /* 0x0000000015067984 */ /* 0x000e220000000800 */
[----:B------:R-:W-:Y:S01]  /*0ad0*/  LEA R3, R3, R4, 0x2 ;  /* 0x0000000403037211 */ /* 0x000fe200078e10ff */
[----:B0-----:R-:W-:-:S05]  /*0ae0*/  VIADD R6, R6, 0x1 ;  /* 0x0000000106067836 */ /* 0x001fca0000000000 */
[----:B------:R-:W-:Y:S04]  /*0af0*/  STS [R21], R6 ;  /* 0x0000000615007388 */ /* 0x000fe80000000800 */
[----:B------:R-:W0:Y:S01]  /*0b00*/  LDS R9, [R3] ;  /* 0x0000000003097984 */ /* 0x000e220000000800 */
[----:B--2---:R-:W-:Y:S02]  /*0b10*/  IMAD R7, R7, 0x4, R4 ;  /* 0x0000000407077824 */ /* 0x004fe400078e0204 */
[----:B0-----:R-:W-:-:S05]  /*0b20*/  VIADD R10, R9, 0x1 ;  /* 0x00000001090a7836 */ /* 0x001fca0000000000 */
[----:B------:R-:W-:Y:S04]  /*0b30*/  STS [R3], R10 ;  /* 0x0000000a03007388 */ /* 0x000fe80000000800 */
[----:B------:R-:W0:Y:S01]  /*0b40*/  LDS R8, [R7] ;  /* 0x0000000007087984 */ /* 0x000e220000000800 */
[----:B------:R-:W-:-:S04]  /*0b50*/  UIADD3 UR5, UP1, UPT, UR5, 0x8, URZ ;  /* 0x0000000805057890 */ /* 0x000fc8000ff3e0ff */
[----:B------:R-:W-:Y:S01]  /*0b60*/  UIADD3.X UR6, UPT, UPT, URZ, UR6, URZ, UP1, !UPT ;  /* 0x00000006ff067290 */ /* 0x000fe20008ffe4ff */
[----:B0-----:R-:W-:-:S05]  /*0b70*/  VIADD R8, R8, 0x1 ;  /* 0x0000000108087836 */ /* 0x001fca0000000000 */
[----:B------:R2:W-:Y:S06]  /*0b80*/  STS [R7], R8 ;  /* 0x0000000807007388 */ /* 0x0005ec0000000800 */
.L_x_9:
[----:B------:R-:W-:Y:S05]  /*0b90*/  BRA.U !UP0, `(.L_x_6) ;  /* 0x0000000108e47547 */ /* 0x000fea000b800000 */
[----:B------:R-:W-:Y:S02]  /*0ba0*/  UISETP.GE.U32.AND UP1, UPT, UR4, 0x4, UPT ;  /* 0x000000040400788c */ /* 0x000fe4000bf26070 */
[----:B------:R-:W-:Y:S02]  /*0bb0*/  ULOP3.LUT UR7, UR12, 0x3, URZ, 0xc0, !UPT ;  /* 0x000000030c077892 */ /* 0x000fe4000f8ec0ff */
[----:B------:R-:W-:Y:S02]  /*0bc0*/  UISETP.GE.U32.AND.EX UP1, UPT, URZ, URZ, UPT, UP1 ;  /* 0x000000ffff00728c */ /* 0x000fe4000bf26110 */
[----:B------:R-:W-:Y:S01]  /*0bd0*/  UISETP.NE.U32.AND UP0, UPT, UR7, URZ, UPT ;  /* 0x000000ff0700728c */ /* 0x000fe2000bf05070 */
[----:B------:R-:W-:-:S03]  /*0be0*/  UMOV UR4, URZ ;  /* 0x000000ff00047c82 */ /* 0x000fc60008000000 */
[----:B------:R-:W-:-:S03]  /*0bf0*/  UISETP.NE.AND.EX UP0, UPT, UR4, URZ, UPT, UP0 ;  /* 0x000000ff0400728c */ /* 0x000fc6000bf05300 */
[----:B------:R-:W-:Y:S08]  /*0c00*/  BRA.U !UP1, `(.L_x_10) ;  /* 0x0000000109747547 */ /* 0x000ff0000b800000 */
[----:B------:R-:W3:Y:S01]  /*0c10*/  LDCU.64 UR10, c[0x0][0x380] ;  /* 0x00007000ff0a77ac */ /* 0x000ee20008000a00 */
[----:B------:R-:W-:Y:S02]  /*0c20*/  IMAD.U32 R2, RZ, RZ, UR5 ;  /* 0x00000005ff027e24 */ /* 0x000fe4000f8e00ff */
[----:B------:R-:W-:Y:S02]  /*0c30*/  IMAD.U32 R3, RZ, RZ, UR6 ;  /* 0x00000006ff037e24 */ /* 0x000fe4000f8e00ff */
[----:B------:R-:W-:-:S04]  /*0c40*/  IMAD.WIDE.U32 R2, R0, UR12, R2 ;  /* 0x0000000c00027c25 */ /* 0x000fc8000f8e0002 */
[----:B------:R-:W-:Y:S01]  /*0c50*/  IMAD R3, R0, UR13, R3 ;  /* 0x0000000d00037c24 */ /* 0x000fe2000f8e0203 */
[----:B---3--:R-:W-:-:S04]  /*0c60*/  IADD3 R2, P0, PT, R2, UR10, RZ ;  /* 0x0000000a02027c10 */ /* 0x008fc8000ff1e0ff */
[----:B------:R-:W-:-:S05]  /*0c70*/  IADD3.X R3, PT, PT, R3, UR11, RZ, P0, !PT ;  /* 0x0000000b03037c10 */ /* 0x000fca00087fe4ff */
[----:B--2---:R-:W2:Y:S04]  /*0c80*/  LDG.E.U8 R7, desc[UR8][R2.64] ;  /* 0x0000000802077981 */ /* 0x004ea8000c1e1100 */
[----:B------:R-:W3:Y:S04]  /*0c90*/  LDG.E.U8 R11, desc[UR8][R2.64+0x1] ;  /* 0x00000108020b7981 */ /* 0x000ee8000c1e1100 */
[----:B-1----:R-:W4:Y:S04]  /*0ca0*/  LDG.E.U8 R13, desc[UR8][R2.64+0x2] ;  /* 0x00000208020d7981 */ /* 0x002f28000c1e1100 */
[----:B------:R-:W5:Y:S01]  /*0cb0*/  LDG.E.U8 R15, desc[UR8][R2.64+0x3] ;  /* 0x00000308020f7981 */ /* 0x000f62000c1e1100 */
[----:B------:R-:W-:-:S04]  /*0cc0*/  UIADD3 UR5, UP1, UPT, UR5, 0x4, URZ ;  /* 0x0000000405057890 */ /* 0x000fc8000ff3e0ff */
[----:B------:R-:W-:Y:S01]  /*0cd0*/  UIADD3.X UR6, UPT, UPT, URZ, UR6, URZ, UP1, !UPT ;  /* 0x00000006ff067290 */ /* 0x000fe20008ffe4ff */
[----:B--2---:R-:W-:Y:S01]  /*0ce0*/  IMAD R9, R7, 0x4, R4 ;  /* 0x0000000407097824 */ /* 0x004fe200078e0204 */
[----:B---3--:R-:W-:-:S04]  /*0cf0*/  LEA R10, R11, R4, 0x2 ;  /* 0x000000040b0a7211 */ /* 0x008fc800078e10ff */
[----:B------:R-:W1:Y:S01]  /*0d00*/  LDS R6, [R9] ;  /* 0x0000000009067984 */ /* 0x000e620000000800 */
[--C-:B----4-:R-:W-:Y:S02]  /*0d10*/  IMAD R13, R13, 0x4, R4.reuse ;  /* 0x000000040d0d7824 */ /* 0x110fe400078e0204 */
[----:B-----5:R-:W-:Y:S02]  /*0d20*/  IMAD R15, R15, 0x4, R4 ;  /* 0x000000040f0f7824 */ /* 0x020fe400078e0204 */
[----:B-1----:R-:W-:-:S05]  /*0d30*/  VIADD R6, R6, 0x1 ;  /* 0x0000000106067836 */ /* 0x002fca0000000000 */
[----:B------:R-:W-:Y:S04]  /*0d40*/  STS [R9], R6 ;  /* 0x0000000609007388 */ /* 0x000fe80000000800 */
[----:B------:R-:W1:Y:S02]  /*0d50*/  LDS R7, [R10] ;  /* 0x000000000a077984 */ /* 0x000e640000000800 */
[----:B-1----:R-:W-:-:S05]  /*0d60*/  VIADD R7, R7, 0x1 ;  /* 0x0000000107077836 */ /* 0x002fca0000000000 */
[----:B------:R-:W-:Y:S04]  /*0d70*/  STS [R10], R7 ;  /* 0x000000070a007388 */ /* 0x000fe80000000800 */
[----:B------:R-:W1:Y:S02]  /*0d80*/  LDS R8, [R13] ;  /* 0x000000000d087984 */ /* 0x000e640000000800 */
[----:B-1----:R-:W-:-:S05]  /*0d90*/  VIADD R8, R8, 0x1 ;  /* 0x0000000108087836 */ /* 0x002fca0000000000 */
[----:B------:R-:W-:Y:S04]  /*0da0*/  STS [R13], R8 ;  /* 0x000000080d007388 */ /* 0x000fe80000000800 */
[----:B------:R-:W1:Y:S02]  /*0db0*/  LDS R2, [R15] ;  /* 0x000000000f027984 */ /* 0x000e640000000800 */
[----:B-1----:R-:W-:-:S05]  /*0dc0*/  VIADD R2, R2, 0x1 ;  /* 0x0000000102027836 */ /* 0x002fca0000000000 */
[----:B------:R3:W-:Y:S02]  /*0dd0*/  STS [R15], R2 ;  /* 0x000000020f007388 */ /* 0x0007e40000000800 */
.L_x_10:
[----:B------:R-:W-:Y:S05]  /*0de0*/  BRA.U !UP0, `(.L_x_6) ;  /* 0x0000000108507547 */ /* 0x000fea000b800000 */
[----:B------:R-:W4:Y:S01]  /*0df0*/  LDCU.64 UR10, c[0x0][0x380] ;  /* 0x00007000ff0a77ac */ /* 0x000f220008000a00 */
[----:B---3--:R-:W-:Y:S02]  /*0e00*/  IMAD.U32 R2, RZ, RZ, UR5 ;  /* 0x00000005ff027e24 */ /* 0x008fe4000f8e00ff */
[----:B------:R-:W-:Y:S02]  /*0e10*/  IMAD.U32 R3, RZ, RZ, UR6 ;  /* 0x00000006ff037e24 */ /* 0x000fe4000f8e00ff */
[----:B------:R-:W-:-:S04]  /*0e20*/  IMAD.WIDE.U32 R2, R0, UR12, R2 ;  /* 0x0000000c00027c25 */ /* 0x000fc8000f8e0002 */
[----:B------:R-:W-:Y:S01]  /*0e30*/  IMAD R3, R0, UR13, R3 ;  /* 0x0000000d00037c24 */ /* 0x000fe2000f8e0203 */
[----:B----4-:R-:W-:-:S04]  /*0e40*/  IADD3 R2, P0, PT, R2, UR10, RZ ;  /* 0x0000000a02027c10 */ /* 0x010fc8000ff1e0ff */
[----:B------:R-:W-:-:S09]  /*0e50*/  IADD3.X R9, PT, PT, R3, UR11, RZ, P0, !PT ;  /* 0x0000000b03097c10 */ /* 0x000fd200087fe4ff */
.L_x_11:
[----:B------:R-:W-:-:S06]  /*0e60*/  MOV R3, R9 ;  /* 0x0000000900037202 */ /* 0x000fcc0000000f00 */
[----:B------:R3:W1:Y:S01]  /*0e70*/  LDG.E.U8 R3, desc[UR8][R2.64] ;  /* 0x0000000802037981 */ /* 0x000662000c1e1100 */
[----:B------:R-:W-:-:S04]  /*0e80*/  UIADD3 UR7, UP0, UPT, UR7, -0x1, URZ ;  /* 0xffffffff07077890 */ /* 0x000fc8000ff1e0ff */
[----:B------:R-:W-:Y:S02]  /*0e90*/  UIADD3.X UR4, UPT, UPT, UR4, -0x1, URZ, UP0, !UPT ;  /* 0xffffffff04047890 */ /* 0x000fe400087fe4ff */
[----:B------:R-:W-:Y:S01]  /*0ea0*/  UISETP.NE.U32.AND UP0, UPT, UR7, URZ, UPT ;  /* 0x000000ff0700728c */ /* 0x000fe2000bf05070 */
[----:B---3--:R-:W-:-:S03]  /*0eb0*/  IADD3 R2, P0, PT, R2, 0x1, RZ ;  /* 0x0000000102027810 */ /* 0x008fc60007f1e0ff */
[----:B------:R-:W-:Y:S02]  /*0ec0*/  UISETP.NE.AND.EX UP0, UPT, UR4, URZ, UPT, UP0 ;  /* 0x000000ff0400728c */ /* 0x000fe4000bf05300 */
[----:B------:R-:W-:Y:S02]  /*0ed0*/  IMAD.X R9, RZ, RZ, R9, P0 ;  /* 0x000000ffff097224 */ /* 0x000fe400000e0609 */
[----:B-1--4-:R-:W-:-:S05]  /*0ee0*/  IMAD R6, R3, 0x4, R4 ;  /* 0x0000000403067824 */ /* 0x012fca00078e0204 */
[----:B--2---:R-:W1:Y:S02]  /*0ef0*/  LDS R7, [R6] ;  /* 0x0000000006077984 */ /* 0x004e640000000800 */
[----:B-1----:R-:W-:-:S05]  /*0f00*/  VIADD R7, R7, 0x1 ;  /* 0x0000000107077836 */ /* 0x002fca0000000000 */
[----:B------:R4:W-:Y:S01]  /*0f10*/  STS [R6], R7 ;  /* 0x0000000706007388 */ /* 0x0009e20000000800 */
[----:B------:R-:W-:Y:S05]  /*0f20*/  BRA.U UP0, `(.L_x_11) ;  /* 0xfffffffd00cc7547 */ /* 0x000fea000b83ffff */
.L_x_6:
[----:B------:R-:W-:Y:S01]  /*0f30*/  BAR.SYNC.DEFER_BLOCKING 0x0 ;  /* 0x0000000000007b1d */ /* 0x000fe20000010000 */
[----:B------:R-:W-:-:S13]  /*0f40*/  ISETP.GT.U32.AND P0, PT, R0, 0x19, PT ;  /* 0x000000190000780c */ /* 0x000fda0003f04070 */
[----:B------:R-:W-:Y:S05]  /*0f50*/  @P0 EXIT ;  /* 0x000000000000094d */ /* 0x000fea0003800000 */
[----:B---3--:R-:W3:Y:S02]  /*0f60*/  LDC.64 R2, c[0x0][0x388] ;  /* 0x0000e200ff027b82 */ /* 0x008ee40000000a00 */
[----:B---3--:R-:W-:-:S05]  /*0f70*/  IMAD.WIDE.U32 R2, R0, 0x4, R2 ;  /* 0x0000000400027825 */ /* 0x008fca00078e0002 */
[----:B-1----:R1:W5:Y:S01]  /*0f80*/  LDG.E R13, desc[UR8][R2.64] ;  /* 0x00000008020d7981 */ /* 0x002362000c1e1900 */
[----:B------:R-:W-:Y:S01]  /*0f90*/  IMAD R0, R0, 0x4, R5 ;  /* 0x0000000400007824 */ /* 0x000fe200078e0205 */
[----:B------:R-:W-:Y:S01]  /*0fa0*/  UMOV UR5, 0x1c0 ;  /* 0x000001c000057882 */ /* 0x000fe20000000000 */
[----:B------:R-:W-:Y:S02]  /*0fb0*/  UMOV UR4, URZ ;  /* 0x000000ff00047c82 */ /* 0x000fe40008000000 */
[----:B------:R-:W-:-:S07]  /*0fc0*/  VIADD R0, R0, 0x340 ;  /* 0x0000034000007836 */ /* 0x000fce0000000000 */
.L_x_12:
[----:B------:R-:W-:Y:S01]  /*0fd0*/  LDS R12, [R0+-0x340] ;  /* 0xfffcc000000c7984 */ /* 0x000fe20000000800 */
[----:B------:R-:W-:-:S03]  /*0fe0*/  UIADD3 UR5, UP0, UPT, UR5, -0x70, URZ ;  /* 0xffffff9005057890 */ /* 0x000fc6000ff1e0ff */
[----:B------:R-:W3:Y:S01]  /*0ff0*/  LDS R14, [R0+-0x2d8] ;  /* 0xfffd2800000e7984 */ /* 0x000ee20000000800 */
[----:B------:R-:W-:Y:S02]  /*1000*/  UIADD3.X UR4, UPT, UPT, UR4, -0x1, URZ, UP0, !UPT ;  /* 0xffffffff04047890 */ /* 0x000fe400087fe4ff */
[----:B------:R-:W-:Y:S01]  /*1010*/  UISETP.NE.U32.AND UP0, UPT, UR5, URZ, UPT ;  /* 0x000000ff0500728c */ /* 0x000fe2000bf05070 */
[----:B------:R-:W-:Y:S03]  /*1020*/  LDS R15, [R0+-0x270] ;  /* 0xfffd9000000f7984 */ /* 0x000fe60000000800 */
[----:B------:R-:W-:Y:S01]  /*1030*/  UISETP.NE.AND.EX UP0, UPT, UR4, URZ, UPT, UP0 ;  /* 0x000000ff0400728c */ /* 0x000fe2000bf05300 */
[----:B------:R-:W1:Y:S04]  /*1040*/  LDS R24, [R0+-0x208] ;  /* 0xfffdf80000187984 */ /* 0x000e680000000800 */
[----:B------:R-:W-:Y:S04]  /*1050*/  LDS R18, [R0+-0x1a0] ;  /* 0xfffe600000127984 */ /* 0x000fe80000000800 */
[----:B------:R-:W2:Y:S04]  /*1060*/  LDS R19, [R0+-0x138] ;  /* 0xfffec80000137984 */ /* 0x000ea80000000800 */
[----:B------:R-:W-:Y:S04]  /*1070*/  LDS R20, [R0+-0xd0] ;  /* 0xffff300000147984 */ /* 0x000fe80000000800 */
[----:B------:R-:W2:Y:S04]  /*1080*/  LDS R21, [R0+-0x68] ;  /* 0xffff980000157984 */ /* 0x000ea80000000800 */
[----:B------:R-:W-:Y:S04]  /*1090*/  LDS R22, [R0] ;  /* 0x0000000000167984 */ /* 0x000fe80000000800 */
[----:B------:R-:W2:Y:S04]  /*10a0*/  LDS R23, [R0+0x68] ;  /* 0x0000680000177984 */ /* 0x000ea80000000800 */
[----:B------:R-:W-:Y:S04]  /*10b0*/  LDS R16, [R0+0xd0] ;  /* 0x0000d00000107984 */ /* 0x000fe80000000800 */
[----:B------:R-:W2:Y:S01]  /*10c0*/  LDS R17, [R0+0x138] ;  /* 0x0001380000117984 */ /* 0x000ea20000000800 */
[----:B---3-5:R-:W-:-:S03]  /*10d0*/  IADD3 R14, PT, PT, R14, R13, R12 ;  /* 0x0000000d0e0e7210 */ /* 0x028fc60007ffe00c */
[----:B0-----:R-:W-:Y:S04]  /*10e0*/  LDS R4, [R0+0x1a0] ;  /* 0x0001a00000047984 */ /* 0x001fe80000000800 */
[----:B------:R-:W0:Y:S01]  /*10f0*/  LDS R5, [R0+0x208] ;  /* 0x0002080000057984 */ /* 0x000e220000000800 */
[----:B-1----:R-:W-:-:S03]  /*1100*/  IADD3 R24, PT, PT, R24, R14, R15 ;  /* 0x0000000e18187210 */ /* 0x002fc60007ffe00f */
[----:B----4-:R-:W-:Y:S04]  /*1110*/  LDS R6, [R0+0x270] ;  /* 0x0002700000067984 */ /* 0x010fe80000000800 */
[----:B--2---:R-:W1:Y:S01]  /*1120*/  LDS R7, [R0+0x2d8] ;  /* 0x0002d80000077984 */ /* 0x004e620000000800 */
[----:B------:R-:W-:-:S03]  /*1130*/  IADD3 R24, PT, PT, R19, R24, R18 ;  /* 0x0000001813187210 */ /* 0x000fc60007ffe012 */
[----:B------:R-:W-:Y:S04]  /*1140*/  LDS R8, [R0+0x340] ;  /* 0x0003400000087984 */ /* 0x000fe80000000800 */
[----:B------:R-:W2:Y:S01]  /*1150*/  LDS R9, [R0+0x3a8] ;  /* 0x0003a80000097984 */ /* 0x000ea20000000800 */
[----:B------:R-:W-:-:S03]  /*1160*/  IADD3 R24, PT, PT, R21, R24, R20 ;  /* 0x0000001815187210 */ /* 0x000fc60007ffe014 */
[----:B------:R-:W-:Y:S04]  /*1170*/  LDS R10, [R0+0x410] ;  /* 0x00041000000a7984 */ /* 0x000fe80000000800 */
[----:B------:R-:W3:Y:S01]  /*1180*/  LDS R11, [R0+0x478] ;  /* 0x00047800000b7984 */ /* 0x000ee20000000800 */
[----:B------:R-:W-:-:S03]  /*1190*/  IADD3 R24, PT, PT, R23, R24, R22 ;  /* 0x0000001817187210 */ /* 0x000fc60007ffe016 */
[----:B------:R-:W-:Y:S04]  /*11a0*/  LDS R12, [R0+0x4e0] ;  /* 0x0004e000000c7984 */ /* 0x000fe80000000800 */
[----:B------:R-:W4:Y:S01]  /*11b0*/  LDS R13, [R0+0x548] ;  /* 0x00054800000d7984 */ /* 0x000f220000000800 */
[----:B------:R-:W-:-:S03]  /*11c0*/  IADD3 R24, PT, PT, R17, R24, R16 ;  /* 0x0000001811187210 */ /* 0x000fc60007ffe010 */
[----:B------:R-:W-:Y:S04]  /*11d0*/  LDS R14, [R0+0x5b0] ;  /* 0x0005b000000e7984 */ /* 0x000fe80000000800 */
[----:B------:R-:W4:Y:S01]  /*11e0*/  LDS R15, [R0+0x618] ;  /* 0x00061800000f7984 */ /* 0x000f220000000800 */
[----:B0-----:R-:W-:-:S03]  /*11f0*/  IADD3 R24, PT, PT, R5, R24, R4 ;  /* 0x0000001805187210 */ /* 0x001fc60007ffe004 */
[----:B------:R-:W-:Y:S04]  /*1200*/  LDS R18, [R0+0x680] ;  /* 0x0006800000127984 */ /* 0x000fe80000000800 */
[----:B------:R-:W0:Y:S01]  /*1210*/  LDS R19, [R0+0x6e8] ;  /* 0x0006e80000137984 */ /* 0x000e220000000800 */
[----:B-1----:R-:W-:-:S03]  /*1220*/  IADD3 R24, PT, PT, R7, R24, R6 ;  /* 0x0000001807187210 */ /* 0x002fc60007ffe006 */
[----:B------:R-:W-:Y:S04]  /*1230*/  LDS R20, [R0+0x750] ;  /* 0x0007500000147984 */ /* 0x000fe80000000800 */
[----:B------:R-:W1:Y:S01]  /*1240*/  LDS R21, [R0+0x7b8] ;  /* 0x0007b80000157984 */ /* 0x000e620000000800 */
[----:B--2---:R-:W-:-:S03]  /*1250*/  IADD3 R24, PT, PT, R9, R24, R8 ;  /* 0x0000001809187210 */ /* 0x004fc60007ffe008 */
[----:B------:R-:W-:Y:S04]  /*1260*/  LDS R22, [R0+0x820] ;  /* 0x0008200000167984 */ /* 0x000fe80000000800 */
[----:B------:R-:W2:Y:S01]  /*1270*/  LDS R23, [R0+0x888] ;  /* 0x0008880000177984 */ /* 0x000ea20000000800 */
[----:B---3--:R-:W-:-:S03]  /*1280*/  IADD3 R24, PT, PT, R11, R24, R10 ;  /* 0x000000180b187210 */ /* 0x008fc60007ffe00a */
[----:B------:R-:W-:Y:S04]  /*1290*/  LDS R16, [R0+0x8f0] ;  /* 0x0008f00000107984 */ /* 0x000fe80000000800 */
[----:B------:R-:W3:Y:S01]  /*12a0*/  LDS R17, [R0+0x958] ;  /* 0x0009580000117984 */ /* 0x000ee20000000800 */
[----:B----4-:R-:W-:-:S03]  /*12b0*/  IADD3 R24, PT, PT, R13, R24, R12 ;  /* 0x000000180d187210 */ /* 0x010fc60007ffe00c */
        /* <DEDUP_REMOVED lines=118> */
[----:B------:R1:W0:Y:S01]  /*1a20*/  LDS R17, [R0+0x29d8] ;  /* 0x0029d80000117984 */ /* 0x0002220000000800 */
[----:B--2---:R-:W-:-:S04]  /*1a30*/  IADD3 R8, PT, PT, R12, R8, R13 ;  /* 0x000000080c087210 */ /* 0x004fc80007ffe00d */
[----:B---3--:R-:W-:Y:S01]  /*1a40*/  IADD3 R8, PT, PT, R14, R8, R15 ;  /* 0x000000080e087210 */ /* 0x008fe20007ffe00f */
[----:B-1----:R-:W-:-:S03]  /*1a50*/  VIADD R0, R0, 0x2d80 ;  /* 0x00002d8000007836 */ /* 0x002fc60000000000 */
[----:B----4-:R-:W-:-:S04]  /*1a60*/  IADD3 R8, PT, PT, R18, R8, R19 ;  /* 0x0000000812087210 */ /* 0x010fc80007ffe013 */
[----:B------:R-:W-:-:S04]  /*1a70*/  IADD3 R8, PT, PT, R20, R8, R21 ;  /* 0x0000000814087210 */ /* 0x000fc80007ffe015 */
[----:B0-----:R-:W-:-:S04]  /*1a80*/  IADD3 R8, PT, PT, R22, R8, R23 ;  /* 0x0000000816087210 */ /* 0x001fc80007ffe017 */
[----:B------:R-:W-:Y:S01]  /*1a90*/  IADD3 R13, PT, PT, R17, R8, R16 ;  /* 0x00000008110d7210 */ /* 0x000fe20007ffe010 */
[----:B------:R-:W-:Y:S06]  /*1aa0*/  BRA.U UP0, `(.L_x_12) ;  /* 0xfffffff500487547 */ /* 0x000fec000b83ffff */
[----:B------:R-:W-:Y:S01]  /*1ab0*/  STG.E desc[UR8][R2.64], R13 ;  /* 0x0000000d02007986 */ /* 0x000fe2000c101908 */
[----:B------:R-:W-:Y:S05]  /*1ac0*/  EXIT ;  /* 0x000000000000794d */ /* 0x000fea0003800000 */
.L_x_13:
        /* <DEDUP_REMOVED lines=11> */
.L_x_16:


//--------------------- .text._Z12shiftLettersPh  --------------------------
	.section	.text._Z12shiftLettersPh,"ax",@progbits
	.align	128
        .global         _Z12shiftLettersPh
        .type           _Z12shiftLettersPh,@function
        .size           _Z12shiftLettersPh,(.L_x_17 - _Z12shiftLettersPh)
        .other          _Z12shiftLettersPh,@"STO_CUDA_ENTRY STV_DEFAULT"
_Z12shiftLettersPh:
.text._Z12shiftLettersPh:
[----:B------:R-:W-:Y:S01]  /*0000*/  LDC R1, c[0x0][0x37c] ;  /* 0x0000df00ff017b82 */ /* 0x000fe20000000800 */
[----:B------:R-:W0:Y:S07]  /*0010*/  S2R R3, SR_TID.X ;  /* 0x0000000000037919 */ /* 0x000e2e0000002100 */
[----:B------:R-:W0:Y:S01]  /*0020*/  S2UR UR4, SR_CTAID.X ;  /* 0x00000000000479c3 */ /* 0x000e220000002500 */
[----:B------:R-:W1:Y:S01]  /*0030*/  LDCU.64 UR8, c[0x0][0x380] ;  /* 0x00007000ff0877ac */ /* 0x000e620008000a00 */
[----:B------:R-:W2:Y:S06]  /*0040*/  LDCU.64 UR6, c[0x0][0x358] ;  /* 0x00006b00ff0677ac */ /* 0x000eac0008000a00 */
[----:B------:R-:W0:Y:S02]  /*0050*/  LDC R2, c[0x0][0x360] ;  /* 0x0000d800ff027b82 */ /* 0x000e240000000800 */
[----:B0-----:R-:W-:Y:S01]  /*0060*/  IMAD R2, R2, UR4, R3 ;  /* 0x0000000402027c24 */ /* 0x001fe2000f8e0203 */
[----:B------:R-:W0:Y:S04]  /*0070*/  LDCU.U8 UR4, c[0x3][URZ] ;  /* 0x00c00000ff0477ac */ /* 0x000e280008000000 */
[----:B-1----:R-:W-:-:S04]  /*0080*/  IADD3 R2, P0, PT, R2, UR8, RZ ;  /* 0x0000000802027c10 */ /* 0x002fc8000ff1e0ff */
[----:B------:R-:W-:-:S05]  /*0090*/  IADD3.X R3, PT, PT, RZ, UR9, RZ, P0, !PT ;  /* 0x00000009ff037c10 */ /* 0x000fca00087fe4ff */
[----:B--2---:R-:W2:Y:S01]  /*00a0*/  LDG.E.U8 R0, desc[UR6][R2.64] ;  /* 0x0000000602007981 */ /* 0x004ea2000c1e1100 */
[----:B0-----:R-:W-:-:S04]  /*00b0*/  UIADD3 UR4, UPT, UPT, URZ, -UR4, URZ ;  /* 0x80000004ff047290 */ /* 0x001fc8000fffe0ff */
[----:B------:R-:W-:-:S06]  /*00c0*/  UPRMT UR4, UR4, 0x7710, URZ ;  /* 0x0000771004047896 */ /* 0x000fcc00080000ff */
[----:B--2---:R-:W-:-:S05]  /*00d0*/  IADD3 R5, PT, PT, R0, UR4, RZ ;  /* 0x0000000400057c10 */ /* 0x004fca000fffe0ff */
[----:B------:R-:W-:Y:S01]  /*00e0*/  STG.E.U8 desc[UR6][R2.64], R5 ;  /* 0x0000000502007986 */ /* 0x000fe2000c101106 */
[----:B------:R-:W-:Y:S05]  /*00f0*/  EXIT ;  /* 0x000000000000794d */ /* 0x000fea0003800000 */
.L_x_14:
        /* <DEDUP_REMOVED lines=16> */
.L_x_17:


//--------------------- .nv.shared.reserved.0     --------------------------
	.section	.nv.shared.reserved.0,"aw",@nobits
	.weak		__nv_reservedSMEM_offset_0_alias
	.size		__nv_reservedSMEM_offset_0_alias, 0, 64
	.other		__nv_reservedSMEM_offset_0_alias,@"STO_CUDA_RESERVED_SHARED STV_DEFAULT"
__nv_reservedSMEM_offset_0_alias:
	.zero		0
	.zero		64


//--------------------- .nv.shared._Z18countLettersSharedPhPjm --------------------------
	.section	.nv.shared._Z18countLettersSharedPhPjm,"aw",@nobits
	.sectionflags	@""
	.align	4
.nv.shared._Z18countLettersSharedPhPjm:
	.zero		47616


//--------------------- .nv.constant0._Z18countLettersGlobalPhPjS0_m --------------------------
	.section	.nv.constant0._Z18countLettersGlobalPhPjS0_m,"a",@progbits
	.sectionflags	@""
	.align	4
.nv.constant0._Z18countLettersGlobalPhPjS0_m:
	.zero		928


//--------------------- .nv.constant0._Z18countLettersSharedPhPjm --------------------------
	.section	.nv.constant0._Z18countLettersSharedPhPjm,"a",@progbits
	.sectionflags	@""
	.align	4
.nv.constant0._Z18countLettersSharedPhPjm:
	.zero		920


//--------------------- .nv.constant0._Z12shiftLettersPh --------------------------
	.section	.nv.constant0._Z12shiftLettersPh,"a",@progbits
	.sectionflags	@""
	.align	4
.nv.constant0._Z12shiftLettersPh:
	.zero		904


//--------------------- SYMBOLS --------------------------

	.type		.nv.reservedSmem.offset0,@object
	.size		.nv.reservedSmem.offset0,0x4
	.type		.nv.reservedSmem.cap,@object
	.size		.nv.reservedSmem.cap,0x4
